	.target	sm_90a

	.elftype	@"ET_EXEC"


//--------------------- .note.nv.tkinfo           --------------------------
	.section	.note.nv.tkinfo,"",@"SHT_NOTE"
	.sectionflags	@"SHF_NOTE_NV_TKINFO"
	.tkinfo
        /*0018*/ 	.word	0x00000002
        /*0030*/ 	.string	""
        /*0030*/ 	.string	"ptxas"
        /*0030*/ 	.string	"Cuda compilation tools, release 13.0, V13.0.88"
        /*0030*/ 	.string	"Build cuda_13.0.r13.0/compiler.36424714_0"
        /*0030*/ 	.string	"-arch sm_90a -m 64 "



//--------------------- .note.nv.cuinfo           --------------------------
	.section	.note.nv.cuinfo,"",@"SHT_NOTE"
	.sectionflags	@"SHF_NOTE_NV_CUINFO"
        /*0018*/ 	.short	0x0002
        /*001a*/ 	.short	0x005a
        /*001c*/ 	.short	0x0082
	.zero		2


//--------------------- .nv.info                  --------------------------
	.section	.nv.info,"",@"SHT_CUDA_INFO"
	.align	4


	//----- nvinfo : EIATTR_REGCOUNT
	.align		4
        /*0000*/ 	.byte	0x04, 0x2f
        /*0002*/ 	.short	(.L_12 - .L_11)
	.align		4
.L_11:
        /*0004*/ 	.word	index@(_ZN7cutlass13device_kernelINS_4gemm6kernel13GemmUniversalIN4cute5tupleIJiiiiEEENS1_10collective13CollectiveMmaINS1_37MainloopSm90TmaGmmaWarpSpecializedFP8ILi4ENS5_IJNS4_1CILi1EEESB_SB_EEENS1_35KernelTmaWarpSpecializedCooperativeEEENS5_IJNSA_ILi128EEENSA_ILi256EEENSA_ILi64EEEEEENS_12float_e5m2_tENS5_IJlSB_lEEESJ_SK_NS4_8TiledMMAINS4_8MMA_AtomIJNS4_4SM904GMMA31MMA_64x256x32_F32E5M2E5M2_SS_TNILNSO_7ScaleInE1ELSQ_1EEEEEENS4_6LayoutINS5_IJNSA_ILi2EEESB_SB_EEENS5_IJSB_NSA_ILi0EEESW_EEEEENS5_IJNS4_10UnderscoreESZ_SZ_EEEEENS4_13SM90_TMA_LOADENS4_14ComposedLayoutINS4_7SwizzleILi2ELi4ELi3EEENS4_18smem_ptr_flag_bitsILi8EEENST_INS5_IJNSA_ILi8EEESH_EEENS5_IJSH_SB_EEEEEEEvNS4_8identityES12_S1C_vS1D_EENS_8epilogue10collective6detail29Sm90TmaWarpSpecializedAdapterINS1G_15DefaultEpilogueISJ_SK_SK_NS1F_6thread17LinearCombinationISJ_Li1EffLNS1K_9ScaleType4KindE0ELNS_15FloatRoundStyleE2ESJ_EENS1_15EpilogueDefaultEEEEEvvEEEEvNT_6ParamsE)
        /*0008*/ 	.word	0x000000a8


	//----- nvinfo : EIATTR_FRAME_SIZE
	.align		4
.L_12:
        /*000c*/ 	.byte	0x04, 0x11
        /*000e*/ 	.short	(.L_14 - .L_13)
	.align		4
.L_13:
        /*0010*/ 	.word	index@(_ZN7cutlass13device_kernelINS_4gemm6kernel13GemmUniversalIN4cute5tupleIJiiiiEEENS1_10collective13CollectiveMmaINS1_37MainloopSm90TmaGmmaWarpSpecializedFP8ILi4ENS5_IJNS4_1CILi1EEESB_SB_EEENS1_35KernelTmaWarpSpecializedCooperativeEEENS5_IJNSA_ILi128EEENSA_ILi256EEENSA_ILi64EEEEEENS_12float_e5m2_tENS5_IJlSB_lEEESJ_SK_NS4_8TiledMMAINS4_8MMA_AtomIJNS4_4SM904GMMA31MMA_64x256x32_F32E5M2E5M2_SS_TNILNSO_7ScaleInE1ELSQ_1EEEEEENS4_6LayoutINS5_IJNSA_ILi2EEESB_SB_EEENS5_IJSB_NSA_ILi0EEESW_EEEEENS5_IJNS4_10UnderscoreESZ_SZ_EEEEENS4_13SM90_TMA_LOADENS4_14ComposedLayoutINS4_7SwizzleILi2ELi4ELi3EEENS4_18smem_ptr_flag_bitsILi8EEENST_INS5_IJNSA_ILi8EEESH_EEENS5_IJSH_SB_EEEEEEEvNS4_8identityES12_S1C_vS1D_EENS_8epilogue10collective6detail29Sm90TmaWarpSpecializedAdapterINS1G_15DefaultEpilogueISJ_SK_SK_NS1F_6thread17LinearCombinationISJ_Li1EffLNS1K_9ScaleType4KindE0ELNS_15FloatRoundStyleE2ESJ_EENS1_15EpilogueDefaultEEEEEvvEEEEvNT_6ParamsE)
        /*0014*/ 	.word	0x00000100


	//----- nvinfo : EIATTR_MIN_STACK_SIZE
	.align		4
.L_14:
        /*0018*/ 	.byte	0x04, 0x12
        /*001a*/ 	.short	(.L_16 - .L_15)
	.align		4
.L_15:
        /*001c*/ 	.word	index@(_ZN7cutlass13device_kernelINS_4gemm6kernel13GemmUniversalIN4cute5tupleIJiiiiEEENS1_10collective13CollectiveMmaINS1_37MainloopSm90TmaGmmaWarpSpecializedFP8ILi4ENS5_IJNS4_1CILi1EEESB_SB_EEENS1_35KernelTmaWarpSpecializedCooperativeEEENS5_IJNSA_ILi128EEENSA_ILi256EEENSA_ILi64EEEEEENS_12float_e5m2_tENS5_IJlSB_lEEESJ_SK_NS4_8TiledMMAINS4_8MMA_AtomIJNS4_4SM904GMMA31MMA_64x256x32_F32E5M2E5M2_SS_TNILNSO_7ScaleInE1ELSQ_1EEEEEENS4_6LayoutINS5_IJNSA_ILi2EEESB_SB_EEENS5_IJSB_NSA_ILi0EEESW_EEEEENS5_IJNS4_10UnderscoreESZ_SZ_EEEEENS4_13SM90_TMA_LOADENS4_14ComposedLayoutINS4_7SwizzleILi2ELi4ELi3EEENS4_18smem_ptr_flag_bitsILi8EEENST_INS5_IJNSA_ILi8EEESH_EEENS5_IJSH_SB_EEEEEEEvNS4_8identityES12_S1C_vS1D_EENS_8epilogue10collective6detail29Sm90TmaWarpSpecializedAdapterINS1G_15DefaultEpilogueISJ_SK_SK_NS1F_6thread17LinearCombinationISJ_Li1EffLNS1K_9ScaleType4KindE0ELNS_15FloatRoundStyleE2ESJ_EENS1_15EpilogueDefaultEEEEEvvEEEEvNT_6ParamsE)
        /*0020*/ 	.word	0x00000100
.L_16:


//--------------------- .nv.compat                --------------------------
	.section	.nv.compat,"",@"SHT_CUDA_COMPAT_INFO"
	.align	4
        /*0000*/ 	.byte	0x02, 0x09, 0x01, 0x00, 0x02, 0x02, 0x04, 0x00, 0x02, 0x05, 0x05, 0x00, 0x03, 0x07, 0x01, 0x01
        /*0010*/ 	.byte	0x02, 0x03, 0x01, 0x00, 0x02, 0x06, 0x01, 0x00, 0x04, 0x0b, 0x08, 0x00, 0x00, 0x00, 0x00, 0x00
        /*0020*/ 	.byte	0x00, 0x00, 0x00, 0x00


//--------------------- .nv.info._ZN7cutlass13device_kernelINS_4gemm6kernel13GemmUniversalIN4cute5tupleIJiiiiEEENS1_10collective13CollectiveMmaINS1_37MainloopSm90TmaGmmaWarpSpecializedFP8ILi4ENS5_IJNS4_1CILi1EEESB_SB_EEENS1_35KernelTmaWarpSpecializedCooperativeEEENS5_IJNSA_ILi128EEENSA_ILi256EEENSA_ILi64EEEEEENS_12float_e5m2_tENS5_IJlSB_lEEESJ_SK_NS4_8TiledMMAINS4_8MMA_AtomIJNS4_4SM904GMMA31MMA_64x256x32_F32E5M2E5M2_SS_TNILNSO_7ScaleInE1ELSQ_1EEEEEENS4_6LayoutINS5_IJNSA_ILi2EEESB_SB_EEENS5_IJSB_NSA_ILi0EEESW_EEEEENS5_IJNS4_10UnderscoreESZ_SZ_EEEEENS4_13SM90_TMA_LOADENS4_14ComposedLayoutINS4_7SwizzleILi2ELi4ELi3EEENS4_18smem_ptr_flag_bitsILi8EEENST_INS5_IJNSA_ILi8EEESH_EEENS5_IJSH_SB_EEEEEEEvNS4_8identityES12_S1C_vS1D_EENS_8epilogue10collective6detail29Sm90TmaWarpSpecializedAdapterINS1G_15DefaultEpilogueISJ_SK_SK_NS1F_6thread17LinearCombinationISJ_Li1EffLNS1K_9ScaleType4KindE0ELNS_15FloatRoundStyleE2ESJ_EENS1_15EpilogueDefaultEEEEEvvEEEEvNT_6ParamsE --------------------------
	.section	.nv.info._ZN7cutlass13device_kernelINS_4gemm6kernel13GemmUniversalIN4cute5tupleIJiiiiEEENS1_10collective13CollectiveMmaINS1_37MainloopSm90TmaGmmaWarpSpecializedFP8ILi4ENS5_IJNS4_1CILi1EEESB_SB_EEENS1_35KernelTmaWarpSpecializedCooperativeEEENS5_IJNSA_ILi128EEENSA_ILi256EEENSA_ILi64EEEEEENS_12float_e5m2_tENS5_IJlSB_lEEESJ_SK_NS4_8TiledMMAINS4_8MMA_AtomIJNS4_4SM904GMMA31MMA_64x256x32_F32E5M2E5M2_SS_TNILNSO_7ScaleInE1ELSQ_1EEEEEENS4_6LayoutINS5_IJNSA_ILi2EEESB_SB_EEENS5_IJSB_NSA_ILi0EEESW_EEEEENS5_IJNS4_10UnderscoreESZ_SZ_EEEEENS4_13SM90_TMA_LOADENS4_14ComposedLayoutINS4_7SwizzleILi2ELi4ELi3EEENS4_18smem_ptr_flag_bitsILi8EEENST_INS5_IJNSA_ILi8EEESH_EEENS5_IJSH_SB_EEEEEEEvNS4_8identityES12_S1C_vS1D_EENS_8epilogue10collective6detail29Sm90TmaWarpSpecializedAdapterINS1G_15DefaultEpilogueISJ_SK_SK_NS1F_6thread17LinearCombinationISJ_Li1EffLNS1K_9ScaleType4KindE0ELNS_15FloatRoundStyleE2ESJ_EENS1_15EpilogueDefaultEEEEEvvEEEEvNT_6ParamsE,"",@"SHT_CUDA_INFO"
	.sectionflags	@""
	.align	4


	//----- nvinfo : EIATTR_CUDA_API_VERSION
	.align		4
        /*0000*/ 	.byte	0x04, 0x37
        /*0002*/ 	.short	(.L_18 - .L_17)
.L_17:
        /*0004*/ 	.word	0x00000082


	//----- nvinfo : EIATTR_KPARAM_INFO
	.align		4
.L_18:
        /*0008*/ 	.byte	0x04, 0x17
        /*000a*/ 	.short	(.L_20 - .L_19)
.L_19:
        /*000c*/ 	.word	0x00000000
        /*0010*/ 	.short	0x0000
        /*0012*/ 	.short	0x0070
        /*0014*/ 	.byte	0x00, 0xf0, 0x01, 0x10


	//----- nvinfo : EIATTR_SPARSE_MMA_MASK
	.align		4
.L_20:
        /*0018*/ 	.byte	0x03, 0x50
        /*001a*/ 	.short	0x0000


	//----- nvinfo : EIATTR_MAXREG_COUNT
	.align		4
        /*001c*/ 	.byte	0x03, 0x1b
        /*001e*/ 	.short	0x00a8


	//----- nvinfo : EIATTR_NUM_BARRIERS
	.align		4
        /*0020*/ 	.byte	0x02, 0x4c
        /*0022*/ 	.byte	0x01
	.zero		1


	//----- nvinfo : EIATTR_ANNOTATIONS
	.align		4
        /*0024*/ 	.byte	0x04, 0x55
        /*0026*/ 	.short	(.L_22 - .L_21)


	//   ....[0]....
.L_21:
        /*0028*/ 	.word	0x00000001
        /*002c*/ 	.byte	0x90, 0x05, 0x00, 0x00, 0x01, 0x00, 0x00, 0x00, 0xb0, 0x05, 0x00, 0x00, 0x01, 0x00, 0x00, 0x00
        /* <DEDUP_REMOVED lines=193> */
        /*0c4c*/ 	.byte	0x20, 0x00, 0x01, 0x00


	//----- nvinfo : EIATTR_MERCURY_ISA_VERSION
	.align		4
.L_22:
        /*0c50*/ 	.byte	0x03, 0x5f
        /*0c52*/ 	.short	0x0101


	//----- nvinfo : EIATTR_INT_WARP_WIDE_INSTR_OFFSETS
	.align		4
        /*0c54*/ 	.byte	0x04, 0x31
        /*0c56*/ 	.short	(.L_24 - .L_23)


	//   ....[0]....
.L_23:
        /*0c58*/ 	.word	0x00000460


	//   ....[1]....
        /*0c5c*/ 	.word	0x00000470


	//   ....[2]....
        /*0c60*/ 	.word	0x000005a0


	//----- nvinfo : EIATTR_COOP_GROUP_MASK_REGIDS
	.align		4
.L_24:
        /*0c64*/ 	.byte	0x04, 0x29
        /*0c66*/ 	.short	(.L_26 - .L_25)


	//   ....[0]....
.L_25:
        /*0c68*/ 	.word	0xffffffff


	//   ....[1]....
        /*0c6c*/ 	.word	0xffffffff


	//   ....[2]....
        /*0c70*/ 	.word	0xffffffff


	//   ....[3]....
        /*0c74*/ 	.word	0xffffffff


	//   ....[4]....
        /*0c78*/ 	.word	0xffffffff


	//----- nvinfo : EIATTR_COOP_GROUP_INSTR_OFFSETS
	.align		4
.L_26:
        /*0c7c*/ 	.byte	0x04, 0x28
        /*0c7e*/ 	.short	(.L_28 - .L_27)


	//   ....[0]....
.L_27:
        /*0c80*/ 	.word	0x00000070


	//   ....[1]....
        /*0c84*/ 	.word	0x00000080


	//   ....[2]....
        /*0c88*/ 	.word	0x000001a0


	//   ....[3]....
        /*0c8c*/ 	.word	0x000003b0


	//   ....[4]....
        /*0c90*/ 	.word	0x000012f0


	//----- nvinfo : EIATTR_REG_RECONFIG
	.align		4
.L_28:
        /*0c94*/ 	.byte	0x01, 0x54
	.zero		2


	//----- nvinfo : EIATTR_MBARRIER_INSTR_OFFSETS
	.align		4
        /*0c98*/ 	.byte	0x04, 0x39
        /*0c9a*/ 	.short	(.L_30 - .L_29)


	//   ....[0]....
.L_29:
        /*0c9c*/ 	.word	0x00000320
        /*0ca0*/ 	.word	0x000000ff
        /*0ca4*/ 	.word	0x00000000
        /*0ca8*/ 	.short	0x0100
        /*0caa*/ 	.byte	0x09
	.zero		1


	//   ....[1]....
        /*0cac*/ 	.word	0x00000330
        /*0cb0*/ 	.word	0x000000ff
        /*0cb4*/ 	.word	0x00000020
        /*0cb8*/ 	.short	0x0100
        /*0cba*/ 	.byte	0x09
	.zero		1


	//   ....[2]....
        /*0cbc*/ 	.word	0x00000340
        /*0cc0*/ 	.word	0x000000ff
        /*0cc4*/ 	.word	0x00000008
        /*0cc8*/ 	.short	0x0100
        /*0cca*/ 	.byte	0x09
	.zero		1


	//   ....[3]....
        /*0ccc*/ 	.word	0x00000350
        /*0cd0*/ 	.word	0x000000ff
        /*0cd4*/ 	.word	0x00000028
        /*0cd8*/ 	.short	0x0100
        /*0cda*/ 	.byte	0x09
	.zero		1


	//   ....[4]....
        /*0cdc*/ 	.word	0x00000360
        /*0ce0*/ 	.word	0x000000ff
        /*0ce4*/ 	.word	0x00000010
        /*0ce8*/ 	.short	0x0100
        /*0cea*/ 	.byte	0x09
	.zero		1


	//   ....[5]....
        /*0cec*/ 	.word	0x00000370
        /*0cf0*/ 	.word	0x000000ff
        /*0cf4*/ 	.word	0x00000030
        /*0cf8*/ 	.short	0x0100
        /*0cfa*/ 	.byte	0x09
	.zero		1


	//   ....[6]....
        /*0cfc*/ 	.word	0x00000380
        /*0d00*/ 	.word	0x000000ff
        /*0d04*/ 	.word	0x00000018
        /*0d08*/ 	.short	0x0100
        /*0d0a*/ 	.byte	0x09
	.zero		1


	//   ....[7]....
        /*0d0c*/ 	.word	0x00000390
        /*0d10*/ 	.word	0x000000ff
        /*0d14*/ 	.word	0x00000038
        /*0d18*/ 	.short	0x0100
        /*0d1a*/ 	.byte	0x09
	.zero		1


	//   ....[8]....
        /*0d1c*/ 	.word	0x000005d0
        /*0d20*/ 	.word	0x000000ff
        /*0d24*/ 	.word	0x00000050
        /*0d28*/ 	.short	0x0100
        /*0d2a*/ 	.byte	0x06
	.zero		1


	//   ....[9]....
        /*0d2c*/ 	.word	0x000005e0
        /*0d30*/ 	.word	0x000000ff
        /*0d34*/ 	.word	0x00000058
        /*0d38*/ 	.short	0x0100
        /*0d3a*/ 	.byte	0x06
	.zero		1


	//   ....[10]....
        /*0d3c*/ 	.word	0x00001b00
        /*0d40*/ 	.word	0x000000ff
        /*0d44*/ 	.word	0x00000000
        /*0d48*/ 	.short	0x010a
        /*0d4a*/ 	.byte	0x06
	.zero		1


	//   ....[11]....
        /*0d4c*/ 	.word	0x00001b40
        /*0d50*/ 	.word	0x000000ff
        /*0d54*/ 	.word	0x00000000
        /*0d58*/ 	.short	0x010a
        /*0d5a*/ 	.byte	0x06
	.zero		1


	//   ....[12]....
        /*0d5c*/ 	.word	0x00002d50
        /*0d60*/ 	.word	0x000000ff
        /*0d64*/ 	.word	0x00000000
        /*0d68*/ 	.short	0x010a
        /*0d6a*/ 	.byte	0x09
	.zero		1


	//   ....[13]....
        /*0d6c*/ 	.word	0x00002d90
        /*0d70*/ 	.word	0x000000ff
        /*0d74*/ 	.word	0x00000000
        /*0d78*/ 	.short	0x010a
        /*0d7a*/ 	.byte	0x09
	.zero		1


	//   ....[14]....
        /*0d7c*/ 	.word	0x00003db0
        /*0d80*/ 	.word	0x000000ff
        /*0d84*/ 	.word	0x00000000
        /*0d88*/ 	.short	0x0101
        /*0d8a*/ 	.byte	0x08
	.zero		1


	//   ....[15]....
        /*0d8c*/ 	.word	0x00004f60
        /*0d90*/ 	.word	0x000000ff
        /*0d94*/ 	.word	0x00000000
        /*0d98*/ 	.short	0x0101
        /*0d9a*/ 	.byte	0x06
	.zero		1


	//   ....[16]....
        /*0d9c*/ 	.word	0x0000f230
        /*0da0*/ 	.word	0x0000000d
        /*0da4*/ 	.word	0x00000020
        /*0da8*/ 	.short	0x010a
        /*0daa*/ 	.byte	0x3f
	.zero		1


	//   ....[17]....
        /*0dac*/ 	.word	0x0000f640
        /*0db0*/ 	.word	0x00000003
        /*0db4*/ 	.word	0x00000058
        /*0db8*/ 	.short	0x0101
        /*0dba*/ 	.byte	0x3f
	.zero		1


	//   ....[18]....
        /*0dbc*/ 	.word	0x0000fd70
        /*0dc0*/ 	.word	0x00000007
        /*0dc4*/ 	.word	0x00000000
        /*0dc8*/ 	.short	0x010a
        /*0dca*/ 	.byte	0x3f
	.zero		1


	//   ....[19]....
        /*0dcc*/ 	.word	0x0000fdf0
        /*0dd0*/ 	.word	0x00000009
        /*0dd4*/ 	.word	0x00000000
        /*0dd8*/ 	.short	0x010a
        /*0dda*/ 	.byte	0x3f
	.zero		1


	//   ....[20]....
        /*0ddc*/ 	.word	0x0000fe80
        /*0de0*/ 	.word	0x00000006
        /*0de4*/ 	.word	0x00000000
        /*0de8*/ 	.short	0x010a
        /*0dea*/ 	.byte	0x3f
	.zero		1


	//   ....[21]....
        /*0dec*/ 	.word	0x0000ff10
        /*0df0*/ 	.word	0x00000003
        /*0df4*/ 	.word	0x00000000
        /*0df8*/ 	.short	0x010a
        /*0dfa*/ 	.byte	0x3f
	.zero		1


	//   ....[22]....
        /*0dfc*/ 	.word	0x0000ff80
        /*0e00*/ 	.word	0x00000003
        /*0e04*/ 	.word	0x00000000
        /*0e08*/ 	.short	0x010a
        /*0e0a*/ 	.byte	0x3f
	.zero		1


	//   ....[23]....
        /*0e0c*/ 	.word	0x0000fff0
        /*0e10*/ 	.word	0x00000000
        /*0e14*/ 	.word	0x00000000
        /*0e18*/ 	.short	0x010a
        /*0e1a*/ 	.byte	0x3f
	.zero		1


	//   ....[24]....
        /*0e1c*/ 	.word	0x000100d0
        /*0e20*/ 	.word	0x0000000d
        /*0e24*/ 	.word	0x00000020
        /*0e28*/ 	.short	0x010a
        /*0e2a*/ 	.byte	0x3f
	.zero		1


	//   ....[25]....
        /*0e2c*/ 	.word	0x000101b0
        /*0e30*/ 	.word	0x00000007
        /*0e34*/ 	.word	0x00000000
        /*0e38*/ 	.short	0x010a
        /*0e3a*/ 	.byte	0x3f
	.zero		1


	//   ....[26]....
        /*0e3c*/ 	.word	0x00010200
        /*0e40*/ 	.word	0x00000009
        /*0e44*/ 	.word	0x00000000
        /*0e48*/ 	.short	0x010a
        /*0e4a*/ 	.byte	0x3f
	.zero		1


	//   ....[27]....
        /*0e4c*/ 	.word	0x00010250
        /*0e50*/ 	.word	0x00000006
        /*0e54*/ 	.word	0x00000000
        /*0e58*/ 	.short	0x010a
        /*0e5a*/ 	.byte	0x3f
	.zero		1


	//----- nvinfo : EIATTR_NUM_MBARRIERS
	.align		4
.L_30:
        /*0e5c*/ 	.byte	0x03, 0x38
        /*0e5e*/ 	.short	0x000a


	//----- nvinfo : EIATTR_EXIT_INSTR_OFFSETS
	.align		4
        /*0e60*/ 	.byte	0x04, 0x1c
        /*0e62*/ 	.short	(.L_32 - .L_31)


	//   ....[0]....
.L_31:
        /*0e64*/ 	.word	0x00000640


	//   ....[1]....
        /*0e68*/ 	.word	0x00000f90


	//   ....[2]....
        /*0e6c*/ 	.word	0x0000e870


	//   ....[3]....
        /*0e70*/ 	.word	0x0000eec0


	//   ....[4]....
        /*0e74*/ 	.word	0x0000ff60


	//----- nvinfo : EIATTR_MAX_THREADS
	.align		4
.L_32:
        /*0e78*/ 	.byte	0x04, 0x05
        /*0e7a*/ 	.short	(.L_34 - .L_33)
.L_33:
        /*0e7c*/ 	.word	0x00000180
        /*0e80*/ 	.word	0x00000001
        /*0e84*/ 	.word	0x00000001


	//----- nvinfo : EIATTR_CRS_STACK_SIZE
	.align		4
.L_34:
        /*0e88*/ 	.byte	0x04, 0x1e
        /*0e8a*/ 	.short	(.L_36 - .L_35)
.L_35:
        /*0e8c*/ 	.word	0x00000000


	//----- nvinfo : EIATTR_CBANK_PARAM_SIZE
	.align		4
.L_36:
        /*0e90*/ 	.byte	0x03, 0x19
        /*0e92*/ 	.short	0x0470


	//----- nvinfo : EIATTR_PARAM_CBANK
	.align		4
        /*0e94*/ 	.byte	0x04, 0x0a
        /*0e96*/ 	.short	(.L_38 - .L_37)
	.align		4
.L_37:
        /*0e98*/ 	.word	index@(.nv.constant0._ZN7cutlass13device_kernelINS_4gemm6kernel13GemmUniversalIN4cute5tupleIJiiiiEEENS1_10collective13CollectiveMmaINS1_37MainloopSm90TmaGmmaWarpSpecializedFP8ILi4ENS5_IJNS4_1CILi1EEESB_SB_EEENS1_35KernelTmaWarpSpecializedCooperativeEEENS5_IJNSA_ILi128EEENSA_ILi256EEENSA_ILi64EEEEEENS_12float_e5m2_tENS5_IJlSB_lEEESJ_SK_NS4_8TiledMMAINS4_8MMA_AtomIJNS4_4SM904GMMA31MMA_64x256x32_F32E5M2E5M2_SS_TNILNSO_7ScaleInE1ELSQ_1EEEEEENS4_6LayoutINS5_IJNSA_ILi2EEESB_SB_EEENS5_IJSB_NSA_ILi0EEESW_EEEEENS5_IJNS4_10UnderscoreESZ_SZ_EEEEENS4_13SM90_TMA_LOADENS4_14ComposedLayoutINS4_7SwizzleILi2ELi4ELi3EEENS4_18smem_ptr_flag_bitsILi8EEENST_INS5_IJNSA_ILi8EEESH_EEENS5_IJSH_SB_EEEEEEEvNS4_8identityES12_S1C_vS1D_EENS_8epilogue10collective6detail29Sm90TmaWarpSpecializedAdapterINS1G_15DefaultEpilogueISJ_SK_SK_NS1F_6thread17LinearCombinationISJ_Li1EffLNS1K_9ScaleType4KindE0ELNS_15FloatRoundStyleE2ESJ_EENS1_15EpilogueDefaultEEEEEvvEEEEvNT_6ParamsE)
        /*0e9c*/ 	.short	0x0210
        /*0e9e*/ 	.short	0x0470


	//----- nvinfo : EIATTR_SW_WAR
	.align		4
.L_38:
        /*0ea0*/ 	.byte	0x04, 0x36
        /*0ea2*/ 	.short	(.L_40 - .L_39)
.L_39:
        /*0ea4*/ 	.word	0x00000008
.L_40:


//--------------------- .nv.callgraph             --------------------------
	.section	.nv.callgraph,"",@"SHT_CUDA_CALLGRAPH"
	.align	4
	.sectionentsize	8
	.align		4
        /*0000*/ 	.word	0x00000000
	.align		4
        /*0004*/ 	.word	0xffffffff
	.align		4
        /*0008*/ 	.word	0x00000000
	.align		4
        /*000c*/ 	.word	0xfffffffe
	.align		4
        /*0010*/ 	.word	0x00000000
	.align		4
        /*0014*/ 	.word	0xfffffffd
	.align		4
        /*0018*/ 	.word	0x00000000
	.align		4
        /*001c*/ 	.word	0xfffffffc


//--------------------- .nv.constant4             --------------------------
	.section	.nv.constant4,"a",@progbits
	.align	8
	.align		8
.nv.constant4:
        /*0000*/ 	.dword	_ZN40_INTERNAL_d68af88d_4_k_cu_0de8b80d_305384cuda3std3__45__cpo5beginE
	.align		8
        /*0008*/ 	.dword	_ZN40_INTERNAL_d68af88d_4_k_cu_0de8b80d_305384cuda3std3__45__cpo3endE
	.align		8
        /*0010*/ 	.dword	_ZN40_INTERNAL_d68af88d_4_k_cu_0de8b80d_305384cuda3std3__45__cpo6cbeginE
	.align		8
        /*0018*/ 	.dword	_ZN40_INTERNAL_d68af88d_4_k_cu_0de8b80d_305384cuda3std3__45__cpo4cendE
	.align		8
        /*0020*/ 	.dword	_ZN40_INTERNAL_d68af88d_4_k_cu_0de8b80d_305384cuda3std3__442_GLOBAL__N__d68af88d_4_k_cu_0de8b80d_305386ignoreE
	.align		8
        /*0028*/ 	.dword	_ZN40_INTERNAL_d68af88d_4_k_cu_0de8b80d_305384cuda3std3__419piecewise_constructE
	.align		8
        /*0030*/ 	.dword	_ZN40_INTERNAL_d68af88d_4_k_cu_0de8b80d_305384cuda3std3__48in_placeE
	.align		8
        /*0038*/ 	.dword	_ZN40_INTERNAL_d68af88d_4_k_cu_0de8b80d_305384cuda3std6ranges3__45__cpo4swapE
	.align		8
        /*0040*/ 	.dword	_ZN40_INTERNAL_d68af88d_4_k_cu_0de8b80d_305384cuda3std6ranges3__45__cpo9iter_moveE
	.align		8
        /*0048*/ 	.dword	_ZN40_INTERNAL_d68af88d_4_k_cu_0de8b80d_305384cute7productE
	.align		8
        /*0050*/ 	.dword	_ZN40_INTERNAL_d68af88d_4_k_cu_0de8b80d_305384cute1_E


//--------------------- .text._ZN7cutlass13device_kernelINS_4gemm6kernel13GemmUniversalIN4cute5tupleIJiiiiEEENS1_10collective13CollectiveMmaINS1_37MainloopSm90TmaGmmaWarpSpecializedFP8ILi4ENS5_IJNS4_1CILi1EEESB_SB_EEENS1_35KernelTmaWarpSpecializedCooperativeEEENS5_IJNSA_ILi128EEENSA_ILi256EEENSA_ILi64EEEEEENS_12float_e5m2_tENS5_IJlSB_lEEESJ_SK_NS4_8TiledMMAINS4_8MMA_AtomIJNS4_4SM904GMMA31MMA_64x256x32_F32E5M2E5M2_SS_TNILNSO_7ScaleInE1ELSQ_1EEEEEENS4_6LayoutINS5_IJNSA_ILi2EEESB_SB_EEENS5_IJSB_NSA_ILi0EEESW_EEEEENS5_IJNS4_10UnderscoreESZ_SZ_EEEEENS4_13SM90_TMA_LOADENS4_14ComposedLayoutINS4_7SwizzleILi2ELi4ELi3EEENS4_18smem_ptr_flag_bitsILi8EEENST_INS5_IJNSA_ILi8EEESH_EEENS5_IJSH_SB_EEEEEEEvNS4_8identityES12_S1C_vS1D_EENS_8epilogue10collective6detail29Sm90TmaWarpSpecializedAdapterINS1G_15DefaultEpilogueISJ_SK_SK_NS1F_6thread17LinearCombinationISJ_Li1EffLNS1K_9ScaleType4KindE0ELNS_15FloatRoundStyleE2ESJ_EENS1_15EpilogueDefaultEEEEEvvEEEEvNT_6ParamsE --------------------------
	.section	.text._ZN7cutlass13device_kernelINS_4gemm6kernel13GemmUniversalIN4cute5tupleIJiiiiEEENS1_10collective13CollectiveMmaINS1_37MainloopSm90TmaGmmaWarpSpecializedFP8ILi4ENS5_IJNS4_1CILi1EEESB_SB_EEENS1_35KernelTmaWarpSpecializedCooperativeEEENS5_IJNSA_ILi128EEENSA_ILi256EEENSA_ILi64EEEEEENS_12float_e5m2_tENS5_IJlSB_lEEESJ_SK_NS4_8TiledMMAINS4_8MMA_AtomIJNS4_4SM904GMMA31MMA_64x256x32_F32E5M2E5M2_SS_TNILNSO_7ScaleInE1ELSQ_1EEEEEENS4_6LayoutINS5_IJNSA_ILi2EEESB_SB_EEENS5_IJSB_NSA_ILi0EEESW_EEEEENS5_IJNS4_10UnderscoreESZ_SZ_EEEEENS4_13SM90_TMA_LOADENS4_14ComposedLayoutINS4_7SwizzleILi2ELi4ELi3EEENS4_18smem_ptr_flag_bitsILi8EEENST_INS5_IJNSA_ILi8EEESH_EEENS5_IJSH_SB_EEEEEEEvNS4_8identityES12_S1C_vS1D_EENS_8epilogue10collective6detail29Sm90TmaWarpSpecializedAdapterINS1G_15DefaultEpilogueISJ_SK_SK_NS1F_6thread17LinearCombinationISJ_Li1EffLNS1K_9ScaleType4KindE0ELNS_15FloatRoundStyleE2ESJ_EENS1_15EpilogueDefaultEEEEEvvEEEEvNT_6ParamsE,"ax",@progbits
	.align	128
.text._ZN7cutlass13device_kernelINS_4gemm6kernel13GemmUniversalIN4cute5tupleIJiiiiEEENS1_10collective13CollectiveMmaINS1_37MainloopSm90TmaGmmaWarpSpecializedFP8ILi4ENS5_IJNS4_1CILi1EEESB_SB_EEENS1_35KernelTmaWarpSpecializedCooperativeEEENS5_IJNSA_ILi128EEENSA_ILi256EEENSA_ILi64EEEEEENS_12float_e5m2_tENS5_IJlSB_lEEESJ_SK_NS4_8TiledMMAINS4_8MMA_AtomIJNS4_4SM904GMMA31MMA_64x256x32_F32E5M2E5M2_SS_TNILNSO_7ScaleInE1ELSQ_1EEEEEENS4_6LayoutINS5_IJNSA_ILi2EEESB_SB_EEENS5_IJSB_NSA_ILi0EEESW_EEEEENS5_IJNS4_10UnderscoreESZ_SZ_EEEEENS4_13SM90_TMA_LOADENS4_14ComposedLayoutINS4_7SwizzleILi2ELi4ELi3EEENS4_18smem_ptr_flag_bitsILi8EEENST_INS5_IJNSA_ILi8EEESH_EEENS5_IJSH_SB_EEEEEEEvNS4_8identityES12_S1C_vS1D_EENS_8epilogue10collective6detail29Sm90TmaWarpSpecializedAdapterINS1G_15DefaultEpilogueISJ_SK_SK_NS1F_6thread17LinearCombinationISJ_Li1EffLNS1K_9ScaleType4KindE0ELNS_15FloatRoundStyleE2ESJ_EENS1_15EpilogueDefaultEEEEEvvEEEEvNT_6ParamsE:
        .type           _ZN7cutlass13device_kernelINS_4gemm6kernel13GemmUniversalIN4cute5tupleIJiiiiEEENS1_10collective13CollectiveMmaINS1_37MainloopSm90TmaGmmaWarpSpecializedFP8ILi4ENS5_IJNS4_1CILi1EEESB_SB_EEENS1_35KernelTmaWarpSpecializedCooperativeEEENS5_IJNSA_ILi128EEENSA_ILi256EEENSA_ILi64EEEEEENS_12float_e5m2_tENS5_IJlSB_lEEESJ_SK_NS4_8TiledMMAINS4_8MMA_AtomIJNS4_4SM904GMMA31MMA_64x256x32_F32E5M2E5M2_SS_TNILNSO_7ScaleInE1ELSQ_1EEEEEENS4_6LayoutINS5_IJNSA_ILi2EEESB_SB_EEENS5_IJSB_NSA_ILi0EEESW_EEEEENS5_IJNS4_10UnderscoreESZ_SZ_EEEEENS4_13SM90_TMA_LOADENS4_14ComposedLayoutINS4_7SwizzleILi2ELi4ELi3EEENS4_18smem_ptr_flag_bitsILi8EEENST_INS5_IJNSA_ILi8EEESH_EEENS5_IJSH_SB_EEEEEEEvNS4_8identityES12_S1C_vS1D_EENS_8epilogue10collective6detail29Sm90TmaWarpSpecializedAdapterINS1G_15DefaultEpilogueISJ_SK_SK_NS1F_6thread17LinearCombinationISJ_Li1EffLNS1K_9ScaleType4KindE0ELNS_15FloatRoundStyleE2ESJ_EENS1_15EpilogueDefaultEEEEEvvEEEEvNT_6ParamsE,@function
        .size           _ZN7cutlass13device_kernelINS_4gemm6kernel13GemmUniversalIN4cute5tupleIJiiiiEEENS1_10collective13CollectiveMmaINS1_37MainloopSm90TmaGmmaWarpSpecializedFP8ILi4ENS5_IJNS4_1CILi1EEESB_SB_EEENS1_35KernelTmaWarpSpecializedCooperativeEEENS5_IJNSA_ILi128EEENSA_ILi256EEENSA_ILi64EEEEEENS_12float_e5m2_tENS5_IJlSB_lEEESJ_SK_NS4_8TiledMMAINS4_8MMA_AtomIJNS4_4SM904GMMA31MMA_64x256x32_F32E5M2E5M2_SS_TNILNSO_7ScaleInE1ELSQ_1EEEEEENS4_6LayoutINS5_IJNSA_ILi2EEESB_SB_EEENS5_IJSB_NSA_ILi0EEESW_EEEEENS5_IJNS4_10UnderscoreESZ_SZ_EEEEENS4_13SM90_TMA_LOADENS4_14ComposedLayoutINS4_7SwizzleILi2ELi4ELi3EEENS4_18smem_ptr_flag_bitsILi8EEENST_INS5_IJNSA_ILi8EEESH_EEENS5_IJSH_SB_EEEEEEEvNS4_8identityES12_S1C_vS1D_EENS_8epilogue10collective6detail29Sm90TmaWarpSpecializedAdapterINS1G_15DefaultEpilogueISJ_SK_SK_NS1F_6thread17LinearCombinationISJ_Li1EffLNS1K_9ScaleType4KindE0ELNS_15FloatRoundStyleE2ESJ_EENS1_15EpilogueDefaultEEEEEvvEEEEvNT_6ParamsE,(.L_x_329 - _ZN7cutlass13device_kernelINS_4gemm6kernel13GemmUniversalIN4cute5tupleIJiiiiEEENS1_10collective13CollectiveMmaINS1_37MainloopSm90TmaGmmaWarpSpecializedFP8ILi4ENS5_IJNS4_1CILi1EEESB_SB_EEENS1_35KernelTmaWarpSpecializedCooperativeEEENS5_IJNSA_ILi128EEENSA_ILi256EEENSA_ILi64EEEEEENS_12float_e5m2_tENS5_IJlSB_lEEESJ_SK_NS4_8TiledMMAINS4_8MMA_AtomIJNS4_4SM904GMMA31MMA_64x256x32_F32E5M2E5M2_SS_TNILNSO_7ScaleInE1ELSQ_1EEEEEENS4_6LayoutINS5_IJNSA_ILi2EEESB_SB_EEENS5_IJSB_NSA_ILi0EEESW_EEEEENS5_IJNS4_10UnderscoreESZ_SZ_EEEEENS4_13SM90_TMA_LOADENS4_14ComposedLayoutINS4_7SwizzleILi2ELi4ELi3EEENS4_18smem_ptr_flag_bitsILi8EEENST_INS5_IJNSA_ILi8EEESH_EEENS5_IJSH_SB_EEEEEEEvNS4_8identityES12_S1C_vS1D_EENS_8epilogue10collective6detail29Sm90TmaWarpSpecializedAdapterINS1G_15DefaultEpilogueISJ_SK_SK_NS1F_6thread17LinearCombinationISJ_Li1EffLNS1K_9ScaleType4KindE0ELNS_15FloatRoundStyleE2ESJ_EENS1_15EpilogueDefaultEEEEEvvEEEEvNT_6ParamsE)
        .other          _ZN7cutlass13device_kernelINS_4gemm6kernel13GemmUniversalIN4cute5tupleIJiiiiEEENS1_10collective13CollectiveMmaINS1_37MainloopSm90TmaGmmaWarpSpecializedFP8ILi4ENS5_IJNS4_1CILi1EEESB_SB_EEENS1_35KernelTmaWarpSpecializedCooperativeEEENS5_IJNSA_ILi128EEENSA_ILi256EEENSA_ILi64EEEEEENS_12float_e5m2_tENS5_IJlSB_lEEESJ_SK_NS4_8TiledMMAINS4_8MMA_AtomIJNS4_4SM904GMMA31MMA_64x256x32_F32E5M2E5M2_SS_TNILNSO_7ScaleInE1ELSQ_1EEEEEENS4_6LayoutINS5_IJNSA_ILi2EEESB_SB_EEENS5_IJSB_NSA_ILi0EEESW_EEEEENS5_IJNS4_10UnderscoreESZ_SZ_EEEEENS4_13SM90_TMA_LOADENS4_14ComposedLayoutINS4_7SwizzleILi2ELi4ELi3EEENS4_18smem_ptr_flag_bitsILi8EEENST_INS5_IJNSA_ILi8EEESH_EEENS5_IJSH_SB_EEEEEEEvNS4_8identityES12_S1C_vS1D_EENS_8epilogue10collective6detail29Sm90TmaWarpSpecializedAdapterINS1G_15DefaultEpilogueISJ_SK_SK_NS1F_6thread17LinearCombinationISJ_Li1EffLNS1K_9ScaleType4KindE0ELNS_15FloatRoundStyleE2ESJ_EENS1_15EpilogueDefaultEEEEEvvEEEEvNT_6ParamsE,@"STO_CUDA_ENTRY STV_DEFAULT"
_ZN7cutlass13device_kernelINS_4gemm6kernel13GemmUniversalIN4cute5tupleIJiiiiEEENS1_10collective13CollectiveMmaINS1_37MainloopSm90TmaGmmaWarpSpecializedFP8ILi4ENS5_IJNS4_1CILi1EEESB_SB_EEENS1_35KernelTmaWarpSpecializedCooperativeEEENS5_IJNSA_ILi128EEENSA_ILi256EEENSA_ILi64EEEEEENS_12float_e5m2_tENS5_IJlSB_lEEESJ_SK_NS4_8TiledMMAINS4_8MMA_AtomIJNS4_4SM904GMMA31MMA_64x256x32_F32E5M2E5M2_SS_TNILNSO_7ScaleInE1ELSQ_1EEEEEENS4_6LayoutINS5_IJNSA_ILi2EEESB_SB_EEENS5_IJSB_NSA_ILi0EEESW_EEEEENS5_IJNS4_10UnderscoreESZ_SZ_EEEEENS4_13SM90_TMA_LOADENS4_14ComposedLayoutINS4_7SwizzleILi2ELi4ELi3EEENS4_18smem_ptr_flag_bitsILi8EEENST_INS5_IJNSA_ILi8EEESH_EEENS5_IJSH_SB_EEEEEEEvNS4_8identityES12_S1C_vS1D_EENS_8epilogue10collective6detail29Sm90TmaWarpSpecializedAdapterINS1G_15DefaultEpilogueISJ_SK_SK_NS1F_6thread17LinearCombinationISJ_Li1EffLNS1K_9ScaleType4KindE0ELNS_15FloatRoundStyleE2ESJ_EENS1_15EpilogueDefaultEEEEEvvEEEEvNT_6ParamsE:
[----:B------:R-:W0:Y:S02]  /*0000*/  LDC R1, c[0x0][0x28] ;  /* 0x00000a00ff017b82 */ /* 0x000e240000000800 */
[----:B0-----:R-:W-:Y:S01]  /*0010*/  VIADD R1, R1, 0xffffff00 ;  /* 0xffffff0001017836 */ /* 0x001fe20000000000 */
[----:B------:R-:W0:Y:S01]  /*0020*/  S2R R2, SR_TID.X ;  /* 0x0000000000027919 */ /* 0x000e220000002100 */
[----:B------:R-:W-:Y:S01]  /*0030*/  ELECT P0, URZ, PT ;  /* 0x00000000003f782f */ /* 0x000fe20003800000 */
[----:B------:R-:W-:Y:S01]  /*0040*/  BSSY B0, `(.L_x_0) ;  /* 0x0000015000007945 */ /* 0x000fe20003800000 */
[--C-:B0-----:R-:W-:Y:S02]  /*0050*/  SHF.R.U32.HI R0, RZ, 0x5, R2.reuse ;  /* 0x00000005ff007819 */ /* 0x101fe40000011602 */
[----:B------:R-:W-:-:S03]  /*0060*/  SHF.R.U32.HI R2, RZ, 0x7, R2 ;  /* 0x00000007ff027819 */ /* 0x000fc60000011602 */
[----:B------:R-:W0:Y:S04]  /*0070*/  SHFL.IDX PT, R3, R0, RZ, 0x1f ;  /* 0x00001fff00037589 */ /* 0x000e2800000e0000 */
[----:B------:R-:W1:Y:S01]  /*0080*/  SHFL.IDX PT, R2, R2, RZ, 0x1f ;  /* 0x00001fff02027589 */ /* 0x000e6200000e0000 */
[----:B0-----:R-:W-:Y:S02]  /*0090*/  R2UR UR4, R3 ;  /* 0x00000000030472ca */ /* 0x001fe400000e0000 */
[----:B-1----:R-:W-:-:S11]  /*00a0*/  R2UR UR6, R2 ;  /* 0x00000000020672ca */ /* 0x002fd600000e0000 */
[----:B------:R-:W-:Y:S02]  /*00b0*/  USHF.R.S32.HI UR5, URZ, 0x1f, UR4 ;  /* 0x0000001f3f057899 */ /* 0x000fe40008011404 */
[----:B------:R-:W-:Y:S02]  /*00c0*/  ISETP.NE.OR P0, PT, RZ, UR4, !P0 ;  /* 0x00000004ff007c0c */ /* 0x000fe4000c705670 */
[----:B------:R-:W-:-:S04]  /*00d0*/  ULEA.HI UR5, UR5, UR4, URZ, 0x2 ;  /* 0x0000000405057291 */ /* 0x000fc8000f8f103f */
[----:B------:R-:W-:-:S04]  /*00e0*/  ULOP3.LUT UR5, UR5, 0xfffffffc, URZ, 0xc0, !UPT ;  /* 0xfffffffc05057892 */ /* 0x000fc8000f8ec03f */
[----:B------:R-:W-:-:S03]  /*00f0*/  UIADD3 UR8, UR4, -UR5, URZ ;  /* 0x8000000504087290 */ /* 0x000fc6000fffe03f */
[----:B------:R-:W-:Y:S09]  /*0100*/  @P0 BRA `(.L_x_1) ;  /* 0x0000000000200947 */ /* 0x000ff20003800000 */
[----:B------:R-:W-:Y:S02]  /*0110*/  ULDC.64 UR4, c[0x0][0x198] ;  /* 0x0000660000047ab9 */ /* 0x000fe40000000a00 */
[----:B------:R-:W-:Y:S02]  /*0120*/  UIADD3 UR10, UP0, UR4, 0xf0, URZ ;  /* 0x000000f0040a7890 */ /* 0x000fe4000ff1e03f */
[----:B------:R-:W-:Y:S02]  /*0130*/  UIADD3 UR4, UP1, UR4, 0x1f0, URZ ;  /* 0x000001f004047890 */ /* 0x000fe4000ff3e03f */
[----:B------:R-:W-:Y:S02]  /*0140*/  UIADD3.X UR11, URZ, UR5, URZ, UP0, !UPT ;  /* 0x000000053f0b7290 */ /* 0x000fe400087fe43f */
[----:B------:R-:W-:-:S07]  /*0150*/  UIADD3.X UR5, URZ, UR5, URZ, UP1, !UPT ;  /* 0x000000053f057290 */ /* 0x000fce0008ffe43f */
[----:B------:R0:W-:Y:S02]  /*0160*/  UTMACCTL.PF [UR10] ;  /* 0x000000000a0079b9 */ /* 0x0001e40008040000 */
[----:B------:R0:W-:Y:S02]  /*0170*/  UTMACCTL.PF [UR4] ;  /* 0x00000000040079b9 */ /* 0x0001e40008040000 */
[----:B0-----:R-:W-:Y:S01]  /*0180*/  NOP ;  /* 0x0000000000007918 */ /* 0x001fe20000000000 */
.L_x_1:
[----:B------:R-:W-:Y:S05]  /*0190*/  BSYNC B0 ;  /* 0x0000000000007941 */ /* 0x000fea0003800000 */
.L_x_0:
[----:B------:R-:W0:Y:S01]  /*01a0*/  SHFL.IDX PT, R2, R0, RZ, 0x1f ;  /* 0x00001fff00027589 */ /* 0x000e2200000e0000 */
[----:B------:R-:W-:Y:S01]  /*01b0*/  UISETP.NE.AND UP0, UPT, UR8, 0x3, UPT ;  /* 0x000000030800788c */ /* 0x000fe2000bf05270 */
[----:B------:R-:W-:Y:S01]  /*01c0*/  ISETP.NE.AND P1, PT, RZ, UR6, PT ;  /* 0x00000006ff007c0c */ /* 0x000fe2000bf25270 */
[----:B------:R-:W-:Y:S02]  /*01d0*/  UIADD3 UR10, UR6, -0x1, URZ ;  /* 0xffffffff060a7890 */ /* 0x000fe4000fffe03f */
[----:B------:R-:W-:Y:S02]  /*01e0*/  UISETP.EQ.OR UP0, UPT, UR8, URZ, !UP0 ;  /* 0x0000003f0800728c */ /* 0x000fe4000c702670 */
[----:B------:R-:W-:Y:S02]  /*01f0*/  UISETP.GE.U32.AND UP1, UPT, UR10, 0x2, UPT ;  /* 0x000000020a00788c */ /* 0x000fe4000bf26070 */
[----:B------:R-:W-:-:S04]  /*0200*/  UISETP.EQ.AND UP0, UPT, UR6, URZ, UP0 ;  /* 0x0000003f0600728c */ /* 0x000fc80008702270 */
[----:B------:R-:W-:-:S04]  /*0210*/  USEL UR13, URZ, 0x1, !UP0 ;  /* 0x000000013f0d7887 */ /* 0x000fc8000c000000 */
[----:B------:R-:W-:Y:S01]  /*0220*/  USEL UR13, UR13, 0x2, UP1 ;  /* 0x000000020d0d7887 */ /* 0x000fe20008800000 */
[----:B0-----:R-:W-:-:S13]  /*0230*/  ISETP.NE.AND P0, PT, R2, RZ, PT ;  /* 0x000000ff0200720c */ /* 0x001fda0003f05270 */
[----:B------:R-:W-:Y:S05]  /*0240*/  @P0 BRA `(.L_x_2) ;  /* 0x0000000000580947 */ /* 0x000fea0003800000 */
[----:B------:R-:W0:Y:S01]  /*0250*/  S2UR UR9, SR_CgaCtaId ;  /* 0x00000000000979c3 */ /* 0x000e220000008800 */
[----:B------:R-:W-:Y:S01]  /*0260*/  UMOV UR4, 0x400 ;  /* 0x0000040000047882 */ /* 0x000fe20000000000 */
[----:B------:R-:W-:Y:S01]  /*0270*/  UMOV UR5, 0x1 ;  /* 0x0000000100057882 */ /* 0x000fe20000000000 */
[----:B------:R-:W-:Y:S01]  /*0280*/  UMOV UR6, 0x100 ;  /* 0x0000010000067882 */ /* 0x000fe20000000000 */
[----:B------:R-:W-:Y:S01]  /*0290*/  ELECT P0, URZ, PT ;  /* 0x00000000003f782f */ /* 0x000fe20003800000 */
[----:B------:R-:W-:-:S04]  /*02a0*/  UIADD3 UR6, -UR6, 0x100000, URZ ;  /* 0x0010000006067890 */ /* 0x000fc8000fffe13f */
[----:B------:R-:W-:Y:S02]  /*02b0*/  USHF.L.U32 UR7, UR6, 0xb, URZ ;  /* 0x0000000b06077899 */ /* 0x000fe4000800063f */
[----:B------:R-:W-:Y:S02]  /*02c0*/  USHF.L.U32 UR6, UR6, 0x1, URZ ;  /* 0x0000000106067899 */ /* 0x000fe4000800063f */
[----:B0-----:R-:W-:Y:S02]  /*02d0*/  ULEA UR9, UR9, UR4, 0x18 ;  /* 0x0000000409097291 */ /* 0x001fe4000f8ec03f */
[----:B------:R-:W-:-:S04]  /*02e0*/  UIADD3 UR4, -UR5, 0x100000, URZ ;  /* 0x0010000005047890 */ /* 0x000fc8000fffe13f */
[----:B------:R-:W-:Y:S02]  /*02f0*/  USHF.L.U32 UR5, UR4, 0xb, URZ ;  /* 0x0000000b04057899 */ /* 0x000fe4000800063f */
[----:B------:R-:W-:Y:S01]  /*0300*/  USHF.L.U32 UR4, UR4, 0x1, URZ ;  /* 0x0000000104047899 */ /* 0x000fe2000800063f */
[----:B------:R-:W0:Y:S11]  /*0310*/  FENCE.VIEW.ASYNC.S ;  /* 0x00000000000073c6 */ /* 0x000e360000000000 */
[----:B0-----:R0:W1:Y:S01]  /*0320*/  SYNCS.EXCH.64 URZ, [UR9], UR4 ;  /* 0x00000004093f75b2 */ /* 0x0010620008000100 */
[----:B------:R0:W2:Y:S01]  /*0330*/  SYNCS.EXCH.64 URZ, [UR9+0x20], UR6 ;  /* 0x00002006093f75b2 */ /* 0x0000a20008000100 */
[----:B------:R0:W3:Y:S01]  /*0340*/  SYNCS.EXCH.64 URZ, [UR9+0x8], UR4 ;  /* 0x00000804093f75b2 */ /* 0x0000e20008000100 */
[----:B------:R0:W4:Y:S01]  /*0350*/  SYNCS.EXCH.64 URZ, [UR9+0x28], UR6 ;  /* 0x00002806093f75b2 */ /* 0x0001220008000100 */
[----:B------:R0:W0:Y:S01]  /*0360*/  SYNCS.EXCH.64 URZ, [UR9+0x10], UR4 ;  /* 0x00001004093f75b2 */ /* 0x0000220008000100 */
[----:B------:R0:W0:Y:S01]  /*0370*/  SYNCS.EXCH.64 URZ, [UR9+0x30], UR6 ;  /* 0x00003006093f75b2 */ /* 0x0000220008000100 */
[----:B------:R0:W0:Y:S01]  /*0380*/  SYNCS.EXCH.64 URZ, [UR9+0x18], UR4 ;  /* 0x00001804093f75b2 */ /* 0x0000220008000100 */
[----:B------:R0:W0:Y:S01]  /*0390*/  SYNCS.EXCH.64 URZ, [UR9+0x38], UR6 ;  /* 0x00003806093f75b2 */ /* 0x0000220008000100 */
[----:B------:R-:W-:Y:S01]  /*03a0*/  NOP ;  /* 0x0000000000007918 */ /* 0x000fe20000000000 */
.L_x_2:
[----:B------:R-:W5:Y:S01]  /*03b0*/  SHFL.IDX PT, R0, R0, RZ, 0x1f ;  /* 0x00001fff00007589 */ /* 0x000f6200000e0000 */
[----:B------:R-:W1:Y:S01]  /*03c0*/  LDC R2, c[0x0][0x65c] ;  /* 0x00019700ff027b82 */ /* 0x000e620000000800 */
[----:B------:R-:W-:Y:S01]  /*03d0*/  ELECT P0, URZ, PT ;  /* 0x00000000003f782f */ /* 0x000fe20003800000 */
[----:B------:R-:W-:Y:S01]  /*03e0*/  IMAD.MOV.U32 R3, RZ, RZ, RZ ;  /* 0x000000ffff037224 */ /* 0x000fe200078e00ff */
[----:B0-----:R-:W-:Y:S01]  /*03f0*/  UMOV UR4, 0x20 ;  /* 0x0000002000047882 */ /* 0x001fe20000000000 */
[----:B------:R-:W-:Y:S01]  /*0400*/  NOP ;  /* 0x0000000000007918 */ /* 0x000fe20000000000 */
[----:B------:R-:W-:Y:S01]  /*0410*/  NOP ;  /* 0x0000000000007918 */ /* 0x000fe20000000000 */
[----:B-----5:R-:W-:Y:S02]  /*0420*/  ISETP.NE.OR P0, PT, R0, RZ, !P0 ;  /* 0x000000ff0000720c */ /* 0x020fe40004705670 */
[----:B-1----:R-:W-:Y:S01]  /*0430*/  ISETP.NE.AND P3, PT, R2, 0x1, PT ;  /* 0x000000010200780c */ /* 0x002fe20003f65270 */
[----:B------:R-:W0:Y:S01]  /*0440*/  S2R R0, SR_CTAID.Y ;  /* 0x0000000000007919 */ /* 0x000e220000002600 */
[----:B------:R-:W1:Y:S09]  /*0450*/  S2R R2, SR_CTAID.X ;  /* 0x0000000000027919 */ /* 0x000e720000002500 */
[----:B------:R-:W-:Y:S01]  /*0460*/  VOTEU.ALL UP0, P0 ;  /* 0x00000000003f7886 */ /* 0x000fe20000000000 */
[----:B------:R-:W-:Y:S01]  /*0470*/  VOTEU.ALL UP1, P0 ;  /* 0x00000000003f7886 */ /* 0x000fe20000020000 */
[----:B------:R-:W1:Y:S01]  /*0480*/  @P3 LDC R7, c[0x0][0x10] ;  /* 0x00000400ff073b82 */ /* 0x000e620000000800 */
[----:B------:R-:W-:-:S02]  /*0490*/  @P3 IMAD.MOV.U32 R5, RZ, RZ, RZ ;  /* 0x000000ffff053224 */ /* 0x000fc400078e00ff */
[----:B------:R-:W-:Y:S01]  /*04a0*/  @P3 IMAD.MOV.U32 R11, RZ, RZ, RZ ;  /* 0x000000ffff0b3224 */ /* 0x000fe200078e00ff */
[----:B------:R-:W-:Y:S01]  /*04b0*/  @!UP0 UMOV UR6, 0x400 ;  /* 0x0000040000068882 */ /* 0x000fe20000000000 */
[----:B------:R-:W-:-:S04]  /*04c0*/  @!UP0 UIADD3 UR4, -UR4, 0x100000, URZ ;  /* 0x0010000004048890 */ /* 0x000fc8000fffe13f */
[----:B------:R-:W-:Y:S02]  /*04d0*/  @!UP0 USHF.L.U32 UR5, UR4, 0xb, URZ ;  /* 0x0000000b04058899 */ /* 0x000fe4000800063f */
[----:B------:R-:W-:Y:S01]  /*04e0*/  @!UP0 USHF.L.U32 UR4, UR4, 0x1, URZ ;  /* 0x0000000104048899 */ /* 0x000fe2000800063f */
[----:B------:R-:W5:Y:S08]  /*04f0*/  @!P3 LDC R9, c[0x0][0xc] ;  /* 0x00000300ff09bb82 */ /* 0x000f700000000800 */
[----:B------:R-:W2:Y:S01]  /*0500*/  @!UP0 S2UR UR7, SR_CgaCtaId ;  /* 0x00000000000789c3 */ /* 0x000ea20000008800 */
[----:B0-----:R-:W-:-:S04]  /*0510*/  @P3 IMAD.MOV.U32 R4, RZ, RZ, R0 ;  /* 0x000000ffff043224 */ /* 0x001fc800078e0000 */
[----:B-1----:R-:W-:-:S04]  /*0520*/  @P3 IMAD.WIDE.U32 R6, R2, R7, R4 ;  /* 0x0000000702063225 */ /* 0x002fc800078e0004 */
[----:B------:R-:W-:Y:S02]  /*0530*/  @P3 IMAD.MOV.U32 R16, RZ, RZ, R6 ;  /* 0x000000ffff103224 */ /* 0x000fe400078e0006 */
[----:B------:R-:W-:Y:S02]  /*0540*/  @P3 IMAD.IADD R17, R7, 0x1, R11 ;  /* 0x0000000107113824 */ /* 0x000fe400078e020b */
[----:B-----5:R-:W-:-:S04]  /*0550*/  @!P3 IMAD.WIDE.U32 R4, R9, R0, R2 ;  /* 0x000000000904b225 */ /* 0x020fc800078e0002 */
[----:B------:R-:W-:Y:S02]  /*0560*/  @!P3 IMAD.MOV.U32 R16, RZ, RZ, R4 ;  /* 0x000000ffff10b224 */ /* 0x000fe400078e0004 */
[----:B------:R-:W-:Y:S01]  /*0570*/  @!P3 IMAD.MOV.U32 R17, RZ, RZ, R5 ;  /* 0x000000ffff11b224 */ /* 0x000fe200078e0005 */
[----:B--2---:R-:W-:Y:S02]  /*0580*/  @!UP0 ULEA UR6, UR7, UR6, 0x18 ;  /* 0x0000000607068291 */ /* 0x004fe4000f8ec03f */
[----:B------:R0:W-:Y:S01]  /*0590*/  STL [R1+0x7c], R16 ;  /* 0x00007c1001007387 */ /* 0x0001e20000100800 */
[----:B------:R-:W-:-:S03]  /*05a0*/  VOTEU.ALL UP0, P0 ;  /* 0x00000000003f7886 */ /* 0x000fc60000000000 */
[----:B------:R0:W-:Y:S04]  /*05b0*/  STL [R1+0x78], R17 ;  /* 0x0000781101007387 */ /* 0x0001e80000100800 */
[----:B------:R-:W1:Y:S02]  /*05c0*/  FENCE.VIEW.ASYNC.S ;  /* 0x00000000000073c6 */ /* 0x000e640000000000 */
[----:B-1----:R0:W3:Y:S01]  /*05d0*/  @!UP0 SYNCS.EXCH.64 URZ, [UR6+0x50], UR4 ;  /* 0x00005004063f85b2 */ /* 0x0020e20008000100 */
[----:B------:R0:W3:Y:S01]  /*05e0*/  @!UP1 SYNCS.EXCH.64 URZ, [UR6+0x58], UR4 ;  /* 0x00005804063f95b2 */ /* 0x0000e20008000100 */
[----:B------:R-:W-:Y:S01]  /*05f0*/  NOP ;  /* 0x0000000000007918 */ /* 0x000fe20000000000 */
[----:B---34-:R-:W-:Y:S06]  /*0600*/  BAR.SYNC.DEFER_BLOCKING 0x0 ;  /* 0x0000000000007b1d */ /* 0x018fec0000010000 */
[----:B0-----:R-:W-:Y:S05]  /*0610*/  @!P1 BRA `(.L_x_3) ;  /* 0x000000e000989947 */ /* 0x001fea0003800000 */
[----:B------:R-:W-:-:S06]  /*0620*/  UISETP.GT.U32.AND UP0, UPT, UR10, 0x1, UPT ;  /* 0x000000010a00788c */ /* 0x000fcc000bf04070 */
[----:B------:R-:W-:-:S13]  /*0630*/  PLOP3.LUT P0, PT, PT, PT, UP0, 0x80, 0x0 ;  /* 0x000000000000781c */ /* 0x000fda0003f0f008 */
[----:B------:R-:W-:Y:S05]  /*0640*/  @P0 EXIT ;  /* 0x000000000000094d */ /* 0x000fea0003800000 */
[----:B------:R-:W-:Y:S01]  /*0650*/  IMAD.MOV.U32 R6, RZ, RZ, -0x1 ;  /* 0xffffffffff067424 */ /* 0x000fe200078e00ff */
[----:B------:R-:W-:Y:S01]  /*0660*/  ULDC.64 UR4, c[0x0][0x650] ;  /* 0x0001940000047ab9 */ /* 0x000fe20000000a00 */
[----:B------:R-:W-:Y:S01]  /*0670*/  IMAD.MOV.U32 R5, RZ, RZ, -0x1 ;  /* 0xffffffffff057424 */ /* 0x000fe200078e00ff */
[----:B------:R-:W-:Y:S01]  /*0680*/  ISETP.GE.U32.AND P0, PT, R16, UR4, PT ;  /* 0x0000000410007c0c */ /* 0x000fe2000bf06070 */
[----:B------:R-:W-:Y:S01]  /*0690*/  UMOV UR22, 0xffffffff ;  /* 0xffffffff00167882 */ /* 0x000fe20000000000 */
[----:B------:R0:W-:Y:S01]  /*06a0*/  STL [R1+0x84], R6 ;  /* 0x0000840601007387 */ /* 0x0001e20000100800 */
[----:B------:R-:W-:Y:S02]  /*06b0*/  PRMT R4, RZ, 0x7610, R4 ;  /* 0x00007610ff047816 */ /* 0x000fe40000000004 */
[----:B------:R-:W-:Y:S01]  /*06c0*/  ISETP.GE.U32.AND.EX P0, PT, R17, UR5, PT, P0 ;  /* 0x0000000511007c0c */ /* 0x000fe2000bf06100 */
[----:B------:R0:W-:-:S12]  /*06d0*/  STL [R1+0x80], R5 ;  /* 0x0000800501007387 */ /* 0x0001d80000100800 */
[----:B0-----:R-:W-:Y:S05]  /*06e0*/  @P0 BRA `(.L_x_4) ;  /* 0x0000000400680947 */ /* 0x001fea0003800000 */
[----:B------:R-:W0:Y:S01]  /*06f0*/  LDC.64 R12, c[0x0][0x628] ;  /* 0x00018a00ff0c7b82 */ /* 0x000e220000000a00 */
[----:B------:R-:W-:Y:S02]  /*0700*/  IMAD.MOV.U32 R4, RZ, RZ, R16 ;  /* 0x000000ffff047224 */ /* 0x000fe400078e0010 */
[----:B------:R-:W-:-:S05]  /*0710*/  IMAD.MOV.U32 R5, RZ, RZ, R17 ;  /* 0x000000ffff057224 */ /* 0x000fca00078e0011 */
[----:B------:R-:W1:Y:S08]  /*0720*/  LDC R10, c[0x0][0x630] ;  /* 0x00018c00ff0a7b82 */ /* 0x000e700000000800 */
[----:B------:R-:W2:Y:S01]  /*0730*/  LDC.64 R14, c[0x0][0x620] ;  /* 0x00018800ff0e7b82 */ /* 0x000ea20000000a00 */
[----:B0-----:R-:W-:-:S04]  /*0740*/  ISETP.NE.U32.AND P0, PT, R12, RZ, PT ;  /* 0x000000ff0c00720c */ /* 0x001fc80003f05070 */
[----:B------:R-:W-:-:S13]  /*0750*/  ISETP.NE.AND.EX P0, PT, R13, RZ, PT, P0 ;  /* 0x000000ff0d00720c */ /* 0x000fda0003f05300 */
[----:B-12---:R-:W-:Y:S05]  /*0760*/  @!P0 BRA `(.L_x_5) ;  /* 0x0000000000288947 */ /* 0x006fea0003800000 */
[----:B------:R-:W0:Y:S02]  /*0770*/  LDC R9, c[0x0][0x634] ;  /* 0x00018d00ff097b82 */ /* 0x000e240000000800 */
[----:B0-----:R-:W-:-:S05]  /*0780*/  IADD3 R9, P0, R16, R9, RZ ;  /* 0x0000000910097210 */ /* 0x001fca0007f1e0ff */
[----:B------:R-:W-:-:S04]  /*0790*/  IMAD.X R11, RZ, RZ, R17, P0 ;  /* 0x000000ffff0b7224 */ /* 0x000fc800000e0611 */
[----:B------:R-:W-:-:S04]  /*07a0*/  IMAD.WIDE.U32 R4, R11, R12, RZ ;  /* 0x0000000c0b047225 */ /* 0x000fc800078e00ff */
[----:B------:R-:W-:-:S04]  /*07b0*/  IMAD.WIDE.U32 R6, P0, R9, R13, R4 ;  /* 0x0000000d09067225 */ /* 0x000fc80007800004 */
[----:B------:R-:W-:-:S04]  /*07c0*/  IMAD.WIDE.U32 R4, R9, R12, RZ ;  /* 0x0000000c09047225 */ /* 0x000fc800078e00ff */
[----:B------:R-:W-:Y:S01]  /*07d0*/  IMAD.X R9, RZ, RZ, RZ, P0 ;  /* 0x000000ffff097224 */ /* 0x000fe200000e06ff */
[----:B------:R-:W-:Y:S01]  /*07e0*/  IADD3 RZ, P0, R5, R6, RZ ;  /* 0x0000000605ff7210 */ /* 0x000fe20007f1e0ff */
[----:B------:R-:W-:-:S04]  /*07f0*/  IMAD.MOV.U32 R8, RZ, RZ, R7 ;  /* 0x000000ffff087224 */ /* 0x000fc800078e0007 */
[----:B------:R-:W-:-:S08]  /*0800*/  IMAD.WIDE.U32.X R4, R11, R13, R8, P0 ;  /* 0x0000000d0b047225 */ /* 0x000fd000000e0408 */
.L_x_5:
[-CC-:B------:R-:W-:Y:S01]  /*0810*/  SHF.R.U64 R24, R4, R10.reuse, R5.reuse ;  /* 0x0000000a04187219 */ /* 0x180fe20000001205 */
[----:B------:R-:W0:Y:S01]  /*0820*/  LDC R8, c[0x0][0x618] ;  /* 0x00018600ff087b82 */ /* 0x000e220000000800 */
[----:B------:R-:W-:Y:S01]  /*0830*/  SHF.R.U32.HI R4, RZ, R10, R5 ;  /* 0x0000000aff047219 */ /* 0x000fe20000011605 */
[----:B------:R-:W-:Y:S01]  /*0840*/  ULDC UR4, c[0x0][0x150] ;  /* 0x0000540000047ab9 */ /* 0x000fe20000000800 */
[----:B------:R-:W-:Y:S01]  /*0850*/  IADD3 R9, P0, RZ, -R24, RZ ;  /* 0x80000018ff097210 */ /* 0x000fe20007f1e0ff */
[----:B------:R-:W-:Y:S01]  /*0860*/  IMAD.MOV.U32 R5, RZ, RZ, R17 ;  /* 0x000000ffff057224 */ /* 0x000fe200078e0011 */
[----:B------:R-:W-:-:S03]  /*0870*/  I2FP.F32.U32 R3, R2 ;  /* 0x0000000200037245 */ /* 0x000fc60000201000 */
[----:B------:R-:W1:Y:S01]  /*0880*/  LDC.64 R18, c[0x0][0x640] ;  /* 0x00019000ff127b82 */ /* 0x000e620000000a00 */
[----:B------:R-:W-:Y:S02]  /*0890*/  IMAD.X R11, RZ, RZ, ~R4, P0 ;  /* 0x000000ffff0b7224 */ /* 0x000fe400000e0e04 */
[----:B------:R-:W-:Y:S01]  /*08a0*/  FMUL R3, R3, UR4 ;  /* 0x0000000403037c20 */ /* 0x000fe20008400000 */
[----:B------:R-:W-:Y:S01]  /*08b0*/  IMAD.MOV.U32 R4, RZ, RZ, R16 ;  /* 0x000000ffff047224 */ /* 0x000fe200078e0010 */
[----:B------:R-:W-:Y:S01]  /*08c0*/  ULDC UR4, c[0x0][0x154] ;  /* 0x0000550000047ab9 */ /* 0x000fe20000000800 */
[-C--:B------:R-:W-:Y:S02]  /*08d0*/  IMAD R6, R11, R14.reuse, RZ ;  /* 0x0000000e0b067224 */ /* 0x080fe400078e02ff */
[C---:B------:R-:W-:Y:S01]  /*08e0*/  IMAD.WIDE.U32 R4, R9.reuse, R14, R4 ;  /* 0x0000000e09047225 */ /* 0x040fe200078e0004 */
[----:B------:R-:W2:Y:S01]  /*08f0*/  LDC R10, c[0x0][0x608] ;  /* 0x00018200ff0a7b82 */ /* 0x000ea20000000800 */
[----:B------:R-:W3:Y:S02]  /*0900*/  F2I.U32.TRUNC.NTZ R3, R3 ;  /* 0x0000000300037305 */ /* 0x000ee4000020f000 */
[----:B------:R-:W-:-:S04]  /*0910*/  IMAD R9, R9, R15, R6 ;  /* 0x0000000f09097224 */ /* 0x000fc800078e0206 */
[----:B------:R-:W-:Y:S01]  /*0920*/  IMAD.IADD R5, R5, 0x1, R9 ;  /* 0x0000000105057824 */ /* 0x000fe200078e0209 */
[----:B------:R-:W4:Y:S01]  /*0930*/  LDC R7, c[0x0][0x144] ;  /* 0x00005100ff077b82 */ /* 0x000f220000000800 */
[----:B------:R-:W-:-:S03]  /*0940*/  IMAD.MOV.U32 R9, RZ, RZ, 0x1 ;  /* 0x00000001ff097424 */ /* 0x000fc600078e00ff */
[----:B0-----:R-:W-:Y:S02]  /*0950*/  SHF.R.U64 R12, R4, R8, R5 ;  /* 0x00000008040c7219 */ /* 0x001fe40000001205 */
[----:B------:R-:W-:Y:S02]  /*0960*/  I2FP.F32.U32 R4, R0 ;  /* 0x0000000000047245 */ /* 0x000fe40000201000 */
[----:B------:R-:W0:Y:S01]  /*0970*/  LDC R14, c[0x0][0x658] ;  /* 0x00019600ff0e7b82 */ /* 0x000e220000000800 */
[----:B-1----:R-:W-:Y:S01]  /*0980*/  ISETP.NE.U32.AND P0, PT, R18, RZ, PT ;  /* 0x000000ff1200720c */ /* 0x002fe20003f05070 */
[----:B---3--:R-:W-:Y:S02]  /*0990*/  IMAD.MOV R6, RZ, RZ, -R3 ;  /* 0x000000ffff067224 */ /* 0x008fe400078e0a03 */
[----:B------:R-:W-:Y:S01]  /*09a0*/  FMUL R4, R4, UR4 ;  /* 0x0000000404047c20 */ /* 0x000fe20008400000 */
[----:B------:R-:W-:Y:S01]  /*09b0*/  SHF.R.U32.HI R3, RZ, R8, R5 ;  /* 0x00000008ff037219 */ /* 0x000fe20000011605 */
[----:B------:R-:W-:Y:S01]  /*09c0*/  IMAD.MOV.U32 R5, RZ, RZ, -0x1 ;  /* 0xffffffffff057424 */ /* 0x000fe200078e00ff */
[----:B------:R-:W-:Y:S01]  /*09d0*/  ISETP.NE.AND.EX P0, PT, R19, RZ, PT, P0 ;  /* 0x000000ff1300720c */ /* 0x000fe20003f05300 */
[----:B------:R1:W3:Y:S01]  /*09e0*/  F2I.U32.TRUNC.NTZ R11, R4 ;  /* 0x00000004000b7305 */ /* 0x0002e2000020f000 */
[----:B------:R-:W1:Y:S01]  /*09f0*/  LDC R13, c[0x0][0x148] ;  /* 0x00005200ff0d7b82 */ /* 0x000e620000000800 */
[----:B--2---:R-:W-:-:S02]  /*0a00*/  SHF.R.U64 R23, R12, R10, R3 ;  /* 0x0000000a0c177219 */ /* 0x004fc40000001203 */
[----:B------:R-:W-:-:S05]  /*0a10*/  SHF.R.U32.HI R3, RZ, R10, R3 ;  /* 0x0000000aff037219 */ /* 0x000fca0000011603 */
[----:B------:R-:W2:Y:S01]  /*0a20*/  LDC R17, c[0x0][0x600] ;  /* 0x00018000ff117b82 */ /* 0x000ea20000000800 */
[----:B----4-:R-:W-:-:S07]  /*0a30*/  IMAD R8, R7, R6, R2 ;  /* 0x0000000607087224 */ /* 0x010fce00078e0202 */
[----:B------:R-:W4:Y:S01]  /*0a40*/  LDC R16, c[0x0][0x648] ;  /* 0x00019200ff107b82 */ /* 0x000f220000000800 */
[-C--:B0-----:R-:W-:Y:S02]  /*0a50*/  SHF.L.U32 R2, R5, R14.reuse, RZ ;  /* 0x0000000e05027219 */ /* 0x081fe400000006ff */
[--C-:B------:R-:W-:Y:S02]  /*0a60*/  SHF.R.U64 R22, R23, R14, R3.reuse ;  /* 0x0000000e17167219 */ /* 0x100fe40000001203 */
[----:B------:R-:W-:Y:S02]  /*0a70*/  LOP3.LUT R10, RZ, R2, RZ, 0x33, !PT ;  /* 0x00000002ff0a7212 */ /* 0x000fe400078e33ff */
[-C--:B------:R-:W-:Y:S01]  /*0a80*/  SHF.R.U32.HI R3, RZ, R14.reuse, R3 ;  /* 0x0000000eff037219 */ /* 0x080fe20000011603 */
[----:B------:R-:W0:Y:S01]  /*0a90*/  LDC R21, c[0x0][0x638] ;  /* 0x00018e00ff157b82 */ /* 0x000e220000000800 */
[----:B------:R-:W-:Y:S01]  /*0aa0*/  SHF.L.U32 R9, R9, R14, RZ ;  /* 0x0000000e09097219 */ /* 0x000fe200000006ff */
[----:B------:R-:W-:-:S06]  /*0ab0*/  IMAD.MOV.U32 R2, RZ, RZ, R22 ;  /* 0x000000ffff027224 */ /* 0x000fcc00078e0016 */
[----:B------:R-:W0:Y:S01]  /*0ac0*/  LDC R20, c[0x0][0x610] ;  /* 0x00018400ff147b82 */ /* 0x000e220000000800 */
[----:B-1-3--:R-:W-:Y:S05]  /*0ad0*/  @!P0 BRA `(.L_x_6) ;  /* 0x0000000000288947 */ /* 0x00afea0003800000 */
[----:B------:R-:W1:Y:S02]  /*0ae0*/  LDC R7, c[0x0][0x64c] ;  /* 0x00019300ff077b82 */ /* 0x000e640000000800 */
[----:B-1----:R-:W-:-:S05]  /*0af0*/  IADD3 R7, P0, R22, R7, RZ ;  /* 0x0000000716077210 */ /* 0x002fca0007f1e0ff */
        /* <DEDUP_REMOVED lines=8> */
.L_x_6:
[----:B----4-:R-:W-:Y:S01]  /*0b80*/  SHF.R.U64 R2, R2, R16, R3 ;  /* 0x0000001002027219 */ /* 0x010fe20000001203 */
[----:B--2---:R-:W-:Y:S01]  /*0b90*/  VIADD R3, R17, 0xffffffff ;  /* 0xffffffff11037836 */ /* 0x004fe20000000000 */
[----:B------:R-:W-:Y:S01]  /*0ba0*/  LOP3.LUT R10, R23, R10, RZ, 0xc0, !PT ;  /* 0x0000000a170a7212 */ /* 0x000fe200078ec0ff */
[----:B------:R-:W-:Y:S01]  /*0bb0*/  IMAD.MOV R11, RZ, RZ, -R11 ;  /* 0x000000ffff0b7224 */ /* 0x000fe200078e0a0b */
[----:B------:R-:W-:Y:S01]  /*0bc0*/  R2UR UR22, R24 ;  /* 0x00000000181672ca */ /* 0x000fe200000e0000 */
[----:B------:R-:W-:Y:S01]  /*0bd0*/  IMAD.MOV R4, RZ, RZ, -R2 ;  /* 0x000000ffff047224 */ /* 0x000fe200078e0a02 */
[----:B------:R-:W-:Y:S01]  /*0be0*/  LOP3.LUT R3, R12, R3, RZ, 0xc0, !PT ;  /* 0x000000030c037212 */ /* 0x000fe200078ec0ff */
[----:B------:R-:W-:Y:S02]  /*0bf0*/  @P3 IMAD R8, R13, R11, R0 ;  /* 0x0000000b0d083224 */ /* 0x000fe400078e0200 */
[----:B------:R-:W-:Y:S02]  /*0c00*/  IMAD R9, R9, R2, R10 ;  /* 0x0000000209097224 */ /* 0x000fe400078e020a */
[----:B0-----:R-:W-:-:S02]  /*0c10*/  IMAD R0, R4, R21, R22 ;  /* 0x0000001504007224 */ /* 0x001fc400078e0216 */
[----:B------:R-:W-:Y:S02]  /*0c20*/  IMAD R8, R9, R20, R8 ;  /* 0x0000001409087224 */ /* 0x000fe400078e0208 */
[----:B------:R-:W-:Y:S02]  /*0c30*/  IMAD R3, R0, R17, R3 ;  /* 0x0000001100037224 */ /* 0x000fe400078e0203 */
[----:B------:R-:W-:-:S03]  /*0c40*/  IMAD.MOV.U32 R4, RZ, RZ, 0x1 ;  /* 0x00000001ff047424 */ /* 0x000fc600078e00ff */
[----:B------:R-:W-:Y:S02]  /*0c50*/  SEL R2, R3, R8, !P3 ;  /* 0x0000000803027207 */ /* 0x000fe40005800000 */
[----:B------:R-:W-:-:S03]  /*0c60*/  SEL R0, R8, R3, !P3 ;  /* 0x0000000308007207 */ /* 0x000fc60005800000 */
[----:B------:R0:W-:Y:S04]  /*0c70*/  STL [R1+0x80], R2 ;  /* 0x0000800201007387 */ /* 0x0001e80000100800 */
[----:B------:R0:W-:Y:S02]  /*0c80*/  STL [R1+0x84], R0 ;  /* 0x0000840001007387 */ /* 0x0001e40000100800 */
.L_x_4:
[----:B------:R-:W-:-:S08]  /*0c90*/  NOP ;  /* 0x0000000000007918 */ /* 0x000fd00000000000 */
[----:B------:R-:W1:Y:S02]  /*0ca0*/  USETMAXREG.TRY_ALLOC.CTAPOOL UP0, 0xe8 ;  /* 0x000000e8000079c8 */ /* 0x000e640008000600 */
[----:B-1----:R-:W-:-:S13]  /*0cb0*/  PLOP3.LUT P0, PT, PT, PT, UP0, 0x80, 0x0 ;  /* 0x000000000000781c */ /* 0x002fda0003f0f008 */
[----:B------:R-:W-:Y:S05]  /*0cc0*/  @!P0 BRA `(.L_x_4) ;  /* 0xfffffffc00f08947 */ /* 0x000fea000383ffff */
[----:B------:R-:W-:Y:S01]  /*0cd0*/  ULDC.64 UR4, c[0x0][0x598] ;  /* 0x0001660000047ab9 */ /* 0x000fe20000000a00 */
[----:B------:R-:W-:Y:S01]  /*0ce0*/  ULDC.64 UR16, c[0x0][0x208] ;  /* 0x0000820000107ab9 */ /* 0x000fe20000000a00 */
[----:B------:R-:W-:-:S04]  /*0cf0*/  ISETP.NE.U32.AND P0, PT, RZ, UR4, PT ;  /* 0x00000004ff007c0c */ /* 0x000fc8000bf05070 */
[----:B------:R-:W-:-:S13]  /*0d00*/  ISETP.NE.AND.EX P0, PT, RZ, UR5, PT, P0 ;  /* 0x00000005ff007c0c */ /* 0x000fda000bf05300 */
[----:B------:R-:W-:Y:S05]  /*0d10*/  @!P0 BRA `(.L_x_7) ;  /* 0x0000000000208947 */ /* 0x000fea0003800000 */
[----:B0-----:R-:W0:Y:S02]  /*0d20*/  LDC.64 R2, c[0x0][0x598] ;  /* 0x00016600ff027b82 */ /* 0x001e240000000a00 */
[----:B0-----:R-:W2:Y:S02]  /*0d30*/  LDG.E.64 R2, desc[UR16][R2.64] ;  /* 0x0000001002027981 */ /* 0x001ea4000c1e1b00 */
[----:B--2---:R-:W-:-:S04]  /*0d40*/  ISETP.NE.U32.AND P0, PT, R2, RZ, PT ;  /* 0x000000ff0200720c */ /* 0x004fc80003f05070 */
[----:B------:R-:W-:-:S13]  /*0d50*/  ISETP.NE.AND.EX P0, PT, R3, RZ, PT, P0 ;  /* 0x000000ff0300720c */ /* 0x000fda0003f05300 */
[----:B------:R-:W-:Y:S05]  /*0d60*/  @!P0 BRA `(.L_x_7) ;  /* 0x00000000000c8947 */ /* 0x000fea0003800000 */
[----:B------:R-:W2:Y:S02]  /*0d70*/  LD.E R2, desc[UR16][R2.64] ;  /* 0x0000001002027980 */ /* 0x000ea4000c101900 */
[----:B--2---:R-:W-:Y:S01]  /*0d80*/  R2UR UR20, R2 ;  /* 0x00000000021472ca */ /* 0x004fe200000e0000 */
[----:B------:R-:W-:-:S14]  /*0d90*/  BRA `(.L_x_8) ;  /* 0x0000000000247947 */ /* 0x000fdc0003800000 */
.L_x_7:
[----:B------:R-:W-:Y:S02]  /*0da0*/  ULDC.64 UR4, c[0x0][0x588] ;  /* 0x0001620000047ab9 */ /* 0x000fe40000000a00 */
[----:B------:R-:W-:-:S04]  /*0db0*/  ISETP.NE.U32.AND P0, PT, RZ, UR4, PT ;  /* 0x00000004ff007c0c */ /* 0x000fc8000bf05070 */
[----:B------:R-:W-:-:S13]  /*0dc0*/  ISETP.NE.AND.EX P0, PT, RZ, UR5, PT, P0 ;  /* 0x00000005ff007c0c */ /* 0x000fda000bf05300 */
[----:B------:R-:W-:Y:S05]  /*0dd0*/  @!P0 BRA `(.L_x_9) ;  /* 0x0000000000108947 */ /* 0x000fea0003800000 */
[----:B0-----:R-:W0:Y:S02]  /*0de0*/  LDC.64 R2, c[0x0][0x588] ;  /* 0x00016200ff027b82 */ /* 0x001e240000000a00 */
[----:B0-----:R-:W2:Y:S02]  /*0df0*/  LDG.E R2, desc[UR16][R2.64] ;  /* 0x0000001002027981 */ /* 0x001ea4000c1e1900 */
[----:B--2---:R-:W-:Y:S01]  /*0e00*/  R2UR UR20, R2 ;  /* 0x00000000021472ca */ /* 0x004fe200000e0000 */
[----:B------:R-:W-:-:S14]  /*0e10*/  BRA `(.L_x_8) ;  /* 0x0000000000047947 */ /* 0x000fdc0003800000 */
.L_x_9:
[----:B------:R-:W-:-:S05]  /*0e20*/  ULDC UR20, c[0x0][0x580] ;  /* 0x0001600000147ab9 */ /* 0x000fca0000000800 */
.L_x_8:
[----:B------:R-:W-:Y:S02]  /*0e30*/  ULDC.64 UR4, c[0x0][0x5a0] ;  /* 0x0001680000047ab9 */ /* 0x000fe40000000a00 */
        /* <DEDUP_REMOVED lines=11> */
.L_x_10:
        /* <DEDUP_REMOVED lines=8> */
.L_x_12:
[----:B------:R-:W-:-:S05]  /*0f70*/  ULDC UR21, c[0x0][0x584] ;  /* 0x0001610000157ab9 */ /* 0x000fca0000000800 */
.L_x_11:
[----:B------:R-:W-:-:S13]  /*0f80*/  LOP3.LUT P0, RZ, R4, 0xff, RZ, 0xc0, !PT ;  /* 0x000000ff04ff7812 */ /* 0x000fda000780c0ff */
[----:B------:R-:W-:Y:S05]  /*0f90*/  @!P0 EXIT ;  /* 0x000000000000894d */ /* 0x000fea0003800000 */
[----:B------:R-:W-:Y:S01]  /*0fa0*/  ULDC UR4, c[0x0][0x28c] ;  /* 0x0000a30000047ab9 */ /* 0x000fe20000000800 */
[----:B------:R-:W-:Y:S02]  /*0fb0*/  ULOP3.LUT UR23, UR13, 0x1, URZ, 0xfc, !UPT ;  /* 0x000000010d177892 */ /* 0x000fe4000f8efc3f */
[----:B------:R-:W-:-:S04]  /*0fc0*/  UIADD3 UR4, UR4, 0x3f, URZ ;  /* 0x0000003f04047890 */ /* 0x000fc8000fffe03f */
[----:B------:R-:W-:-:S04]  /*0fd0*/  USHF.R.S32.HI UR5, URZ, 0x1f, UR4 ;  /* 0x0000001f3f057899 */ /* 0x000fc80008011404 */
[----:B------:R-:W-:-:S03]  /*0fe0*/  ULEA.HI UR5, UR5, UR4, URZ, 0x6 ;  /* 0x0000000405057291 */ /* 0x000fc6000f8f303f */
[----:B------:R-:W-:Y:S01]  /*0ff0*/  UMOV UR4, URZ ;  /* 0x0000003f00047c82 */ /* 0x000fe20008000000 */
[----:B------:R-:W-:-:S03]  /*1000*/  USHF.R.S32.HI UR12, URZ, 0x6, UR5 ;  /* 0x000000063f0c7899 */ /* 0x000fc60008011405 */
[----:B------:R-:W-:-:S09]  /*1010*/  UMOV UR5, URZ ;  /* 0x0000003f00057c82 */ /* 0x000fd20008000000 */
.L_x_293:
[----:B0-----:R-:W0:Y:S01]  /*1020*/  S2R R0, SR_TID.X ;  /* 0x0000000000007919 */ /* 0x001e220000002100 */
[----:B-1----:R-:W1:Y:S01]  /*1030*/  S2UR UR11, SR_CgaCtaId ;  /* 0x00000000000b79c3 */ /* 0x002e620000008800 */
[----:B------:R-:W-:Y:S01]  /*1040*/  UMOV UR14, 0x400 ;  /* 0x00000400000e7882 */ /* 0x000fe20000000000 */
[----:B------:R-:W-:Y:S01]  /*1050*/  UMOV UR6, URZ ;  /* 0x0000003f00067c82 */ /* 0x000fe20008000000 */
[----:B------:R-:W-:Y:S01]  /*1060*/  STL [R1+0x74], RZ ;  /* 0x000074ff01007387 */ /* 0x000fe20000100800 */
[----:B------:R-:W-:Y:S01]  /*1070*/  UMOV UR7, URZ ;  /* 0x0000003f00077c82 */ /* 0x000fe20008000000 */
[----:B------:R-:W-:Y:S01]  /*1080*/  UMOV UR8, URZ ;  /* 0x0000003f00087c82 */ /* 0x000fe20008000000 */
[----:B------:R-:W-:Y:S01]  /*1090*/  UMOV UR18, UR5 ;  /* 0x0000000500127c82 */ /* 0x000fe20008000000 */
[----:B------:R-:W-:Y:S01]  /*10a0*/  STL [R1+0x70], RZ ;  /* 0x000070ff01007387 */ /* 0x000fe20000100800 */
[----:B--2---:R-:W2:Y:S01]  /*10b0*/  LDC R2, c[0x0][0x28c] ;  /* 0x0000a300ff027b82 */ /* 0x004ea20000000800 */
[----:B------:R-:W-:-:S02]  /*10c0*/  CS2R R4, SRZ ;  /* 0x0000000000047805 */ /* 0x000fc4000001ff00 */
[----:B------:R-:W-:Y:S01]  /*10d0*/  CS2R R6, SRZ ;  /* 0x0000000000067805 */ /* 0x000fe2000001ff00 */
[----:B------:R-:W-:Y:S01]  /*10e0*/  STL [R1+0x6c], RZ ;  /* 0x00006cff01007387 */ /* 0x000fe20000100800 */
[----:B------:R-:W-:Y:S02]  /*10f0*/  CS2R R8, SRZ ;  /* 0x0000000000087805 */ /* 0x000fe4000001ff00 */
[----:B------:R-:W-:Y:S02]  /*1100*/  CS2R R10, SRZ ;  /* 0x00000000000a7805 */ /* 0x000fe4000001ff00 */
[----:B------:R-:W-:Y:S01]  /*1110*/  CS2R R12, SRZ ;  /* 0x00000000000c7805 */ /* 0x000fe2000001ff00 */
[----:B------:R-:W-:Y:S01]  /*1120*/  STL [R1+0x68], RZ ;  /* 0x000068ff01007387 */ /* 0x000fe20000100800 */
[----:B------:R-:W-:Y:S02]  /*1130*/  CS2R R14, SRZ ;  /* 0x00000000000e7805 */ /* 0x000fe4000001ff00 */
[----:B------:R-:W-:-:S02]  /*1140*/  CS2R R16, SRZ ;  /* 0x0000000000107805 */ /* 0x000fc4000001ff00 */
[----:B------:R-:W-:Y:S01]  /*1150*/  CS2R R18, SRZ ;  /* 0x0000000000127805 */ /* 0x000fe2000001ff00 */
[----:B------:R-:W-:Y:S01]  /*1160*/  STL [R1+0x64], RZ ;  /* 0x000064ff01007387 */ /* 0x000fe20000100800 */
[----:B------:R-:W-:Y:S02]  /*1170*/  CS2R R20, SRZ ;  /* 0x0000000000147805 */ /* 0x000fe4000001ff00 */
[----:B------:R-:W-:Y:S02]  /*1180*/  CS2R R22, SRZ ;  /* 0x0000000000167805 */ /* 0x000fe4000001ff00 */
[----:B------:R-:W-:Y:S01]  /*1190*/  CS2R R152, SRZ ;  /* 0x0000000000987805 */ /* 0x000fe2000001ff00 */
[----:B------:R-:W-:Y:S01]  /*11a0*/  STL [R1+0x60], RZ ;  /* 0x000060ff01007387 */ /* 0x000fe20000100800 */
[----:B-1----:R-:W-:Y:S01]  /*11b0*/  ULEA UR14, UR11, UR14, 0x18 ;  /* 0x0000000e0b0e7291 */ /* 0x002fe2000f8ec03f */
[----:B------:R-:W-:Y:S02]  /*11c0*/  CS2R R154, SRZ ;  /* 0x00000000009a7805 */ /* 0x000fe4000001ff00 */
[----:B------:R-:W-:Y:S01]  /*11d0*/  CS2R R156, SRZ ;  /* 0x00000000009c7805 */ /* 0x000fe2000001ff00 */
[----:B------:R-:W-:Y:S01]  /*11e0*/  STL [R1+0x5c], RZ ;  /* 0x00005cff01007387 */ /* 0x000fe20000100800 */
[----:B------:R-:W-:-:S02]  /*11f0*/  CS2R R158, SRZ ;  /* 0x00000000009e7805 */ /* 0x000fc4000001ff00 */
[----:B------:R-:W-:Y:S02]  /*1200*/  CS2R R160, SRZ ;  /* 0x0000000000a07805 */ /* 0x000fe4000001ff00 */
[----:B------:R-:W-:Y:S02]  /*1210*/  CS2R R162, SRZ ;  /* 0x0000000000a27805 */ /* 0x000fe4000001ff00 */
[----:B0-----:R-:W-:Y:S01]  /*1220*/  LOP3.LUT R0, R0, 0x80, RZ, 0xc0, !PT ;  /* 0x0000008000007812 */ /* 0x001fe200078ec0ff */
[----:B------:R-:W-:Y:S01]  /*1230*/  STL [R1+0x58], RZ ;  /* 0x000058ff01007387 */ /* 0x000fe20000100800 */
[----:B--2---:R-:W-:Y:S02]  /*1240*/  ISETP.GE.AND P0, PT, R2, 0x1, PT ;  /* 0x000000010200780c */ /* 0x004fe40003f06270 */
[----:B------:R-:W-:Y:S02]  /*1250*/  CS2R R2, SRZ ;  /* 0x0000000000027805 */ /* 0x000fe4000001ff00 */
[----:B------:R-:W-:Y:S01]  /*1260*/  SHF.R.U32.HI R0, RZ, 0x7, R0 ;  /* 0x00000007ff007819 */ /* 0x000fe20000011600 */
[----:B------:R-:W-:Y:S01]  /*1270*/  STL [R1+0x54], RZ ;  /* 0x000054ff01007387 */ /* 0x000fe20000100800 */
[----:B------:R-:W-:-:S02]  /*1280*/  CS2R R164, SRZ ;  /* 0x0000000000a47805 */ /* 0x000fc4000001ff00 */
[----:B------:R-:W-:Y:S02]  /*1290*/  CS2R R166, SRZ ;  /* 0x0000000000a67805 */ /* 0x000fe4000001ff00 */
[----:B------:R-:W-:Y:S01]  /*12a0*/  CS2R R168, SRZ ;  /* 0x0000000000a87805 */ /* 0x000fe2000001ff00 */
[----:B------:R-:W-:Y:S01]  /*12b0*/  STL [R1+0x50], RZ ;  /* 0x000050ff01007387 */ /* 0x000fe20000100800 */
[----:B------:R-:W-:Y:S02]  /*12c0*/  CS2R R170, SRZ ;  /* 0x0000000000aa7805 */ /* 0x000fe4000001ff00 */
[----:B------:R-:W-:Y:S02]  /*12d0*/  CS2R R172, SRZ ;  /* 0x0000000000ac7805 */ /* 0x000fe4000001ff00 */
[----:B------:R-:W-:Y:S01]  /*12e0*/  CS2R R174, SRZ ;  /* 0x0000000000ae7805 */ /* 0x000fe2000001ff00 */
[----:B------:R-:W0:Y:S01]  /*12f0*/  SHFL.IDX PT, R0, R0, RZ, 0x1f ;  /* 0x00001fff00007589 */ /* 0x000e2200000e0000 */
[----:B------:R-:W-:-:S02]  /*1300*/  CS2R R176, SRZ ;  /* 0x0000000000b07805 */ /* 0x000fc4000001ff00 */
[----:B------:R-:W-:Y:S02]  /*1310*/  CS2R R178, SRZ ;  /* 0x0000000000b27805 */ /* 0x000fe4000001ff00 */
[----:B------:R-:W-:Y:S01]  /*1320*/  CS2R R180, SRZ ;  /* 0x0000000000b47805 */ /* 0x000fe2000001ff00 */
[----:B------:R1:W-:Y:S01]  /*1330*/  STL [R1+0x4c], RZ ;  /* 0x00004cff01007387 */ /* 0x0003e20000100800 */
[----:B------:R-:W-:Y:S02]  /*1340*/  CS2R R182, SRZ ;  /* 0x0000000000b67805 */ /* 0x000fe4000001ff00 */
[----:B------:R-:W-:Y:S02]  /*1350*/  CS2R R184, SRZ ;  /* 0x0000000000b87805 */ /* 0x000fe4000001ff00 */
[----:B------:R-:W-:Y:S01]  /*1360*/  CS2R R186, SRZ ;  /* 0x0000000000ba7805 */ /* 0x000fe2000001ff00 */
[----:B------:R1:W-:Y:S01]  /*1370*/  STL [R1+0x48], RZ ;  /* 0x000048ff01007387 */ /* 0x0003e20000100800 */
        /* <DEDUP_REMOVED lines=14> */
[----:B------:R-:W-:Y:S02]  /*1460*/  CS2R R210, SRZ ;  /* 0x0000000000d27805 */ /* 0x000fe4000001ff00 */
[----:B0-----:R-:W-:Y:S01]  /*1470*/  R2UR UR9, R0 ;  /* 0x00000000000972ca */ /* 0x001fe200000e0000 */
[----:B------:R1:W-:Y:S01]  /*1480*/  STL [R1+0x38], RZ ;  /* 0x000038ff01007387 */ /* 0x0003e20000100800 */
[----:B------:R-:W-:Y:S01]  /*1490*/  IMAD.MOV.U32 R0, RZ, RZ, RZ ;  /* 0x000000ffff007224 */ /* 0x000fe200078e00ff */
[----:B------:R-:W-:-:S02]  /*14a0*/  CS2R R212, SRZ ;  /* 0x0000000000d47805 */ /* 0x000fc4000001ff00 */
[----:B------:R-:W-:Y:S01]  /*14b0*/  CS2R R214, SRZ ;  /* 0x0000000000d67805 */ /* 0x000fe2000001ff00 */
[----:B------:R1:W-:Y:S01]  /*14c0*/  STL [R1+0x34], RZ ;  /* 0x000034ff01007387 */ /* 0x0003e20000100800 */
[----:B------:R-:W-:Y:S02]  /*14d0*/  CS2R R216, SRZ ;  /* 0x0000000000d87805 */ /* 0x000fe4000001ff00 */
[----:B------:R-:W-:Y:S02]  /*14e0*/  CS2R R218, SRZ ;  /* 0x0000000000da7805 */ /* 0x000fe4000001ff00 */
[----:B------:R-:W-:Y:S01]  /*14f0*/  CS2R R220, SRZ ;  /* 0x0000000000dc7805 */ /* 0x000fe2000001ff00 */
[----:B------:R1:W-:Y:S01]  /*1500*/  STL [R1+0x30], RZ ;  /* 0x000030ff01007387 */ /* 0x0003e20000100800 */
[----:B------:R-:W-:Y:S02]  /*1510*/  CS2R R222, SRZ ;  /* 0x0000000000de7805 */ /* 0x000fe4000001ff00 */
[----:B------:R-:W-:Y:S01]  /*1520*/  CS2R R224, SRZ ;  /* 0x0000000000e07805 */ /* 0x000fe2000001ff00 */
[----:B------:R-:W-:Y:S01]  /*1530*/  IMAD.MOV.U32 R226, RZ, RZ, RZ ;  /* 0x000000ffffe27224 */ /* 0x000fe200078e00ff */
[----:B------:R1:W-:Y:S01]  /*1540*/  STL [R1+0x2c], RZ ;  /* 0x00002cff01007387 */ /* 0x0003e20000100800 */
[----:B------:R-:W-:Y:S01]  /*1550*/  ULEA.HI UR10, UR9, UR9, URZ, 0x1 ;  /* 0x00000009090a7291 */ /* 0x000fe2000f8f083f */
[----:B------:R-:W-:Y:S01]  /*1560*/  IMAD.U32 R227, RZ, RZ, UR4 ;  /* 0x00000004ffe37e24 */ /* 0x000fe2000f8e00ff */
[----:B------:R-:W-:Y:S01]  /*1570*/  CS2R R24, SRZ ;  /* 0x0000000000187805 */ /* 0x000fe2000001ff00 */
[----:B------:R1:W-:Y:S01]  /*1580*/  STL [R1+0x28], RZ ;  /* 0x000028ff01007387 */ /* 0x0003e20000100800 */
[----:B------:R-:W-:Y:S01]  /*1590*/  ULOP3.LUT UR10, UR10, 0xffffe, URZ, 0xc0, !UPT ;  /* 0x000ffffe0a0a7892 */ /* 0x000fe2000f8ec03f */
[----:B------:R-:W-:-:S02]  /*15a0*/  CS2R R26, SRZ ;  /* 0x00000000001a7805 */ /* 0x000fc4000001ff00 */
[----:B------:R-:W-:Y:S01]  /*15b0*/  CS2R R28, SRZ ;  /* 0x00000000001c7805 */ /* 0x000fe2000001ff00 */
[----:B------:R1:W-:Y:S01]  /*15c0*/  STL [R1+0x24], RZ ;  /* 0x000024ff01007387 */ /* 0x0003e20000100800 */
[----:B------:R-:W-:Y:S01]  /*15d0*/  UIADD3 UR10, UR9, -UR10, URZ ;  /* 0x8000000a090a7290 */ /* 0x000fe2000fffe03f */
[----:B---34-:R-:W-:Y:S02]  /*15e0*/  CS2R R30, SRZ ;  /* 0x00000000001e7805 */ /* 0x018fe4000001ff00 */
[----:B------:R-:W-:Y:S01]  /*15f0*/  CS2R R32, SRZ ;  /* 0x0000000000207805 */ /* 0x000fe2000001ff00 */
[----:B------:R1:W-:Y:S01]  /*1600*/  STL [R1+0x20], RZ ;  /* 0x000020ff01007387 */ /* 0x0003e20000100800 */
[----:B------:R-:W-:Y:S01]  /*1610*/  ULEA UR10, UR10, UR14, 0xc ;  /* 0x0000000e0a0a7291 */ /* 0x000fe2000f8e603f */
[----:B------:R-:W-:Y:S02]  /*1620*/  CS2R R34, SRZ ;  /* 0x0000000000227805 */ /* 0x000fe4000001ff00 */
[----:B------:R-:W-:Y:S01]  /*1630*/  CS2R R36, SRZ ;  /* 0x0000000000247805 */ /* 0x000fe2000001ff00 */
[----:B------:R1:W-:Y:S01]  /*1640*/  STL [R1+0x1c], RZ ;  /* 0x00001cff01007387 */ /* 0x0003e20000100800 */
[----:B------:R-:W-:Y:S01]  /*1650*/  UIADD3 UR10, UR10, 0x100, URZ ;  /* 0x000001000a0a7890 */ /* 0x000fe2000fffe03f */
[----:B------:R-:W-:-:S02]  /*1660*/  CS2R R38, SRZ ;  /* 0x0000000000267805 */ /* 0x000fc4000001ff00 */
[----:B------:R-:W-:Y:S01]  /*1670*/  CS2R R40, SRZ ;  /* 0x0000000000287805 */ /* 0x000fe2000001ff00 */
[----:B------:R1:W-:Y:S01]  /*1680*/  STL [R1+0x18], RZ ;  /* 0x000018ff01007387 */ /* 0x0003e20000100800 */
[----:B------:R-:W-:Y:S01]  /*1690*/  USHF.R.U32.HI UR10, URZ, 0x4, UR10 ;  /* 0x000000043f0a7899 */ /* 0x000fe2000801160a */
[----:B------:R-:W-:Y:S02]  /*16a0*/  CS2R R42, SRZ ;  /* 0x00000000002a7805 */ /* 0x000fe4000001ff00 */
[----:B------:R-:W-:Y:S01]  /*16b0*/  CS2R R44, SRZ ;  /* 0x00000000002c7805 */ /* 0x000fe2000001ff00 */
[----:B------:R1:W-:Y:S01]  /*16c0*/  STL [R1+0x14], RZ ;  /* 0x000014ff01007387 */ /* 0x0003e20000100800 */
[----:B------:R-:W-:Y:S01]  /*16d0*/  ULOP3.LUT UR15, UR10, 0x3fff, URZ, 0xc0, !UPT ;  /* 0x00003fff0a0f7892 */ /* 0x000fe2000f8ec03f */
        /* <DEDUP_REMOVED lines=18> */
[----:B------:R1:W-:Y:S01]  /*1800*/  STL [R1], RZ ;  /* 0x000000ff01007387 */ /* 0x0003e20000100800 */
[----:B------:R-:W-:-:S02]  /*1810*/  CS2R R74, SRZ ;  /* 0x00000000004a7805 */ /* 0x000fc4000001ff00 */
[----:B------:R-:W-:Y:S02]  /*1820*/  CS2R R76, SRZ ;  /* 0x00000000004c7805 */ /* 0x000fe4000001ff00 */
[----:B------:R-:W-:Y:S02]  /*1830*/  CS2R R78, SRZ ;  /* 0x00000000004e7805 */ /* 0x000fe4000001ff00 */
[----:B------:R-:W-:Y:S02]  /*1840*/  CS2R R80, SRZ ;  /* 0x0000000000507805 */ /* 0x000fe4000001ff00 */
[----:B------:R-:W-:Y:S02]  /*1850*/  CS2R R82, SRZ ;  /* 0x0000000000527805 */ /* 0x000fe4000001ff00 */
[----:B------:R-:W-:Y:S02]  /*1860*/  CS2R R84, SRZ ;  /* 0x0000000000547805 */ /* 0x000fe4000001ff00 */
        /* <DEDUP_REMOVED lines=32> */
[----:B------:R-:W-:Y:S01]  /*1a70*/  CS2R R150, SRZ ;  /* 0x0000000000967805 */ /* 0x000fe2000001ff00 */
[----:B-1----:R-:W-:Y:S06]  /*1a80*/  @!P0 BRA `(.L_x_13) ;  /* 0x0000001000688947 */ /* 0x002fec0003800000 */
[----:B------:R-:W-:-:S06]  /*1a90*/  UISETP.NE.AND UP0, UPT, UR23, 0x3, UPT ;  /* 0x000000031700788c */ /* 0x000fcc000bf05270 */
[----:B------:R-:W-:-:S13]  /*1aa0*/  PLOP3.LUT P1, PT, PT, PT, UP0, 0x80, 0x0 ;  /* 0x000000000000781c */ /* 0x000fda0003f2f008 */
[----:B------:R-:W-:Y:S05]  /*1ab0*/  @!P1 BRA `(.L_x_14) ;  /* 0x0000000000049947 */ /* 0x000fea0003800000 */
[----:B------:R-:W-:Y:S01]  /*1ac0*/  BPT.TRAP 0x1 ;  /* 0x000000040000795c */ /* 0x000fe20000300000 */
.L_x_14:
[----:B------:R-:W-:Y:S01]  /*1ad0*/  ULEA UR6, UR5, UR14, 0x3 ;  /* 0x0000000e05067291 */ /* 0x000fe2000f8e183f */
[----:B------:R-:W-:-:S05]  /*1ae0*/  IMAD.U32 R0, RZ, RZ, UR4 ;  /* 0x00000004ff007e24 */ /* 0x000fca000f8e00ff */
[----:B------:R-:W-:-:S04]  /*1af0*/  SHF.L.U32 R0, R0, 0x1f, RZ ;  /* 0x0000001f00007819 */ /* 0x000fc800000006ff */
[----:B------:R0:W1:Y:S01]  /*1b00*/  SYNCS.PHASECHK.TRANS64.TRYWAIT P0, [UR6], R0 ;  /* 0x00000000ff0075a7 */ /* 0x0000620008000146 */
[----:B------:R-:W-:Y:S05]  /*1b10*/  @!P1 BRA `(.L_x_15) ;  /* 0x0000000000049947 */ /* 0x000fea0003800000 */
[----:B------:R-:W-:Y:S01]  /*1b20*/  BPT.TRAP 0x1 ;  /* 0x000000040000795c */ /* 0x000fe20000300000 */
.L_x_15:
[----:B-1----:R-:W-:Y:S05]  /*1b30*/  @P0 BRA `(.L_x_16) ;  /* 0x0000000000080947 */ /* 0x002fea0003800000 */
[----:B------:R-:W1:Y:S02]  /*1b40*/  SYNCS.PHASECHK.TRANS64.TRYWAIT P0, [UR6], R0 ;  /* 0x00000000ff0075a7 */ /* 0x000e640008000146 */
[----:B-1----:R-:W-:Y:S05]  /*1b50*/  @!P0 BRA `(.L_x_17) ;  /* 0x000000e400048947 */ /* 0x002fea0003800000 */
.L_x_16:
[----:B------:R-:W-:Y:S01]  /*1b60*/  UIADD3 UR6, UR14, 0x8100, URZ ;  /* 0x000081000e067890 */ /* 0x000fe2000fffe03f */
[----:B------:R-:W-:Y:S01]  /*1b70*/  WARPGROUP.ARRIVE ;  /* 0x00000000000079c5 */ /* 0x000fe20000000000 */
[----:B------:R-:W-:Y:S01]  /*1b80*/  ULOP3.LUT UR8, UR15, 0x10000, URZ, 0xfc, !UPT ;  /* 0x000100000f087892 */ /* 0x000fe2000f8efc3f */
[----:B------:R2:W-:Y:S01]  /*1b90*/  STL [R1+0x74], RZ ;  /* 0x000074ff01007387 */ /* 0x0005e20000100800 */
[----:B------:R-:W-:Y:S01]  /*1ba0*/  USHF.R.U32.HI UR6, URZ, 0x4, UR6 ;  /* 0x000000043f067899 */ /* 0x000fe20008011606 */
[----:B01----:R-:W-:Y:S01]  /*1bb0*/  IMAD.MOV.U32 R0, RZ, RZ, RZ ;  /* 0x000000ffff007224 */ /* 0x003fe200078e00ff */
[----:B------:R-:W-:Y:S01]  /*1bc0*/  ULEA UR8, UR5, UR8, 0x9 ;  /* 0x0000000805087291 */ /* 0x000fe2000f8e483f */
[----:B------:R2:W-:Y:S01]  /*1bd0*/  STL [R1+0x70], RZ ;  /* 0x000070ff01007387 */ /* 0x0005e20000100800 */
[----:B------:R-:W-:Y:S01]  /*1be0*/  ULOP3.LUT UR6, UR6, 0x3fff, URZ, 0xc0, !UPT ;  /* 0x00003fff06067892 */ /* 0x000fe2000f8ec03f */
[----:B------:R-:W-:Y:S01]  /*1bf0*/  CS2R R2, SRZ ;  /* 0x0000000000027805 */ /* 0x000fe2000001ff00 */
[----:B------:R-:W-:Y:S01]  /*1c00*/  UMOV UR9, 0x80000020 ;  /* 0x8000002000097882 */ /* 0x000fe20000000000 */
[----:B------:R-:W-:Y:S01]  /*1c10*/  UMOV UR11, 0x80000020 ;  /* 0x80000020000b7882 */ /* 0x000fe20000000000 */
[----:B------:R-:W-:Y:S01]  /*1c20*/  ULOP3.LUT UR6, UR6, 0x10000, URZ, 0xfc, !UPT ;  /* 0x0001000006067892 */ /* 0x000fe2000f8efc3f */
[----:B------:R2:W-:Y:S01]  /*1c30*/  STL [R1+0x6c], RZ ;  /* 0x00006cff01007387 */ /* 0x0005e20000100800 */
[----:B------:R-:W-:Y:S01]  /*1c40*/  ULDC UR7, c[0x0][0x50c] ;  /* 0x0001430000077ab9 */ /* 0x000fe20000000800 */
[----:B------:R-:W-:Y:S01]  /*1c50*/  CS2R R4, SRZ ;  /* 0x0000000000047805 */ /* 0x000fe2000001ff00 */
[----:B------:R-:W-:Y:S01]  /*1c60*/  ULEA UR10, UR5, UR6, 0xa ;  /* 0x00000006050a7291 */ /* 0x000fe2000f8e503f */
[----:B------:R2:W-:Y:S01]  /*1c70*/  STL [R1+0x68], RZ ;  /* 0x000068ff01007387 */ /* 0x0005e20000100800 */
[----:B------:R-:W-:Y:S01]  /*1c80*/  UISETP.NE.AND UP0, UPT, UR7, 0x2, UPT ;  /* 0x000000020700788c */ /* 0x000fe2000bf05270 */
[----:B------:R-:W-:Y:S01]  /*1c90*/  CS2R R6, SRZ ;  /* 0x0000000000067805 */ /* 0x000fe2000001ff00 */
[----:B------:R-:W-:Y:S01]  /*1ca0*/  UMOV UR6, 0x2 ;  /* 0x0000000200067882 */ /* 0x000fe20000000000 */
[----:B------:R2:W-:Y:S01]  /*1cb0*/  STL [R1+0x64], RZ ;  /* 0x000064ff01007387 */ /* 0x0005e20000100800 */
[----:B------:R-:W-:Y:S01]  /*1cc0*/  USEL UR7, URZ, 0x1, UP0 ;  /* 0x000000013f077887 */ /* 0x000fe20008000000 */
[----:B------:R-:W-:-:S02]  /*1cd0*/  CS2R R8, SRZ ;  /* 0x0000000000087805 */ /* 0x000fc4000001ff00 */
[----:B------:R-:W-:Y:S01]  /*1ce0*/  CS2R R10, SRZ ;  /* 0x00000000000a7805 */ /* 0x000fe2000001ff00 */
[----:B------:R-:W-:Y:S01]  /*1cf0*/  QGMMA.64x256x32.F32.E5M2.E5M2 R24, gdesc[UR8], RZ, !UPT ;  /* 0x03e00000081879f3 */ /* 0x000fe2000c7038ff */
[----:B------:R2:W-:Y:S01]  /*1d00*/  STL [R1+0x60], RZ ;  /* 0x000060ff01007387 */ /* 0x0005e20000100800 */
[----:B------:R-:W-:Y:S01]  /*1d10*/  UIADD3 UR8, UR8, 0x2, URZ ;  /* 0x0000000208087890 */ /* 0x000fe2000fffe03f */
[----:B------:R-:W-:Y:S01]  /*1d20*/  ISETP.NE.AND P0, PT, RZ, UR7, PT ;  /* 0x00000007ff007c0c */ /* 0x000fe2000bf05270 */
[----:B------:R-:W-:Y:S01]  /*1d30*/  UIADD3 UR10, UR10, 0x2, URZ ;  /* 0x000000020a0a7890 */ /* 0x000fe2000fffe03f */
[----:B------:R2:W-:Y:S01]  /*1d40*/  STL [R1+0x5c], RZ ;  /* 0x00005cff01007387 */ /* 0x0005e20000100800 */
[----:B------:R-:W-:Y:S01]  /*1d50*/  UMOV UR9, 0x80000020 ;  /* 0x8000002000097882 */ /* 0x000fe20000000000 */
[----:B------:R-:W-:Y:S01]  /*1d60*/  UMOV UR11, 0x80000020 ;  /* 0x80000020000b7882 */ /* 0x000fe20000000000 */
        /* <DEDUP_REMOVED lines=58> */
[----:B------:R-:W-:-:S03]  /*2110*/  IMAD.MOV.U32 R226, RZ, RZ, RZ ;  /* 0x000000ffffe27224 */ /* 0x000fc600078e00ff */
[----:B------:R2:W-:Y:S04]  /*2120*/  STL [R1+0x1c], RZ ;  /* 0x00001cff01007387 */ /* 0x0005e80000100800 */
[----:B------:R2:W-:Y:S04]  /*2130*/  STL [R1+0x18], RZ ;  /* 0x000018ff01007387 */ /* 0x0005e80000100800 */
[----:B------:R2:W-:Y:S04]  /*2140*/  STL [R1+0x14], RZ ;  /* 0x000014ff01007387 */ /* 0x0005e80000100800 */
[----:B------:R2:W-:Y:S04]  /*2150*/  STL [R1+0x10], RZ ;  /* 0x000010ff01007387 */ /* 0x0005e80000100800 */
[----:B------:R2:W-:Y:S04]  /*2160*/  STL [R1+0xc], RZ ;  /* 0x00000cff01007387 */ /* 0x0005e80000100800 */
[----:B------:R2:W-:Y:S04]  /*2170*/  STL [R1+0x8], RZ ;  /* 0x000008ff01007387 */ /* 0x0005e80000100800 */
[----:B------:R2:W-:Y:S04]  /*2180*/  STL [R1+0x4], RZ ;  /* 0x000004ff01007387 */ /* 0x0005e80000100800 */
[----:B------:R2:W-:Y:S01]  /*2190*/  STL [R1], RZ ;  /* 0x000000ff01007387 */ /* 0x0005e20000100800 */
[----:B------:R-:W-:Y:S01]  /*21a0*/  QGMMA.64x256x32.F32.E5M2.E5M2 R24, gdesc[UR8], R24, gsb0 ;  /* 0x03e00000081879f3 */ /* 0x000fe20008003818 */
[----:B------:R-:W-:Y:S05]  /*21b0*/  @!P0 BRA `(.L_x_18) ;  /* 0x0000000800808947 */ /* 0x000fea0003800000 */
[----:B------:R-:W-:Y:S02]  /*21c0*/  WARPGROUP.DEPBAR.LE gsb0, 0x0 ;  /* 0x00008000000079c5 */ /* 0x000fe40000010000 */
[----:B------:R-:W-:-:S01]  /*21d0*/  FADD R227, RZ, R122 ;  /* 0x0000007affe37221 */ /* 0x000fc20000000000 */
[----:B------:R-:W-:Y:S01]  /*21e0*/  FADD R226, RZ, R24 ;  /* 0x00000018ffe27221 */ /* 0x000fe20000000000 */
[----:B------:R-:W-:-:S01]  /*21f0*/  FADD R225, RZ, R25 ;  /* 0x00000019ffe17221 */ /* 0x000fc20000000000 */
[----:B------:R-:W-:Y:S01]  /*2200*/  FADD R224, RZ, R26 ;  /* 0x0000001affe07221 */ /* 0x000fe20000000000 */
[----:B------:R-:W-:-:S01]  /*2210*/  FADD R223, RZ, R27 ;  /* 0x0000001bffdf7221 */ /* 0x000fc20000000000 */
[----:B------:R0:W-:Y:S01]  /*2220*/  STL [R1], R227 ;  /* 0x000000e301007387 */ /* 0x0001e20000100800 */
[----:B------:R-:W-:-:S01]  /*2230*/  FADD R222, RZ, R28 ;  /* 0x0000001cffde7221 */ /* 0x000fc20000000000 */
[----:B------:R-:W-:Y:S01]  /*2240*/  FADD R221, RZ, R29 ;  /* 0x0000001dffdd7221 */ /* 0x000fe20000000000 */
[----:B------:R-:W-:-:S01]  /*2250*/  FADD R220, RZ, R30 ;  /* 0x0000001effdc7221 */ /* 0x000fc20000000000 */
[----:B------:R-:W-:Y:S01]  /*2260*/  FADD R219, RZ, R31 ;  /* 0x0000001fffdb7221 */ /* 0x000fe20000000000 */
[----:B------:R-:W-:-:S01]  /*2270*/  FADD R218, RZ, R32 ;  /* 0x00000020ffda7221 */ /* 0x000fc20000000000 */
[----:B------:R-:W-:Y:S01]  /*2280*/  FADD R217, RZ, R33 ;  /* 0x00000021ffd97221 */ /* 0x000fe20000000000 */
[----:B------:R-:W-:-:S01]  /*2290*/  FADD R216, RZ, R34 ;  /* 0x00000022ffd87221 */ /* 0x000fc20000000000 */
[----:B------:R-:W-:Y:S01]  /*22a0*/  FADD R215, RZ, R35 ;  /* 0x00000023ffd77221 */ /* 0x000fe20000000000 */
[----:B------:R-:W-:-:S01]  /*22b0*/  FADD R214, RZ, R36 ;  /* 0x00000024ffd67221 */ /* 0x000fc20000000000 */
[----:B0-----:R-:W-:Y:S01]  /*22c0*/  FADD R227, RZ, R123 ;  /* 0x0000007bffe37221 */ /* 0x001fe20000000000 */
[----:B------:R-:W-:-:S01]  /*22d0*/  FADD R213, RZ, R37 ;  /* 0x00000025ffd57221 */ /* 0x000fc20000000000 */
[----:B------:R-:W-:Y:S01]  /*22e0*/  FADD R212, RZ, R38 ;  /* 0x00000026ffd47221 */ /* 0x000fe20000000000 */
[----:B------:R-:W-:-:S01]  /*22f0*/  FADD R211, RZ, R39 ;  /* 0x00000027ffd37221 */ /* 0x000fc20000000000 */
[----:B------:R-:W-:Y:S01]  /*2300*/  FADD R210, RZ, R40 ;  /* 0x00000028ffd27221 */ /* 0x000fe20000000000 */
[----:B------:R0:W-:Y:S01]  /*2310*/  STL [R1+0x4], R227 ;  /* 0x000004e301007387 */ /* 0x0001e20000100800 */
        /* <DEDUP_REMOVED lines=93> */
[----:B------:R-:W-:Y:S01]  /*28f0*/  UMOV UR6, URZ ;  /* 0x0000003f00067c82 */ /* 0x000fe20008000000 */
[----:B0-----:R-:W-:-:S05]  /*2900*/  FADD R227, RZ, R130 ;  /* 0x00000082ffe37221 */ /* 0x001fca0000000000 */
[----:B------:R0:W-:Y:S02]  /*2910*/  STL [R1+0x20], R227 ;  /* 0x000020e301007387 */ /* 0x0001e40000100800 */
        /* <DEDUP_REMOVED lines=42> */
.L_x_18:
[----:B------:R-:W-:-:S04]  /*2bc0*/  UIADD3 UR18, UR5, 0x1, URZ ;  /* 0x0000000105127890 */ /* 0x000fc8000fffe03f */
[----:B------:R-:W-:-:S04]  /*2bd0*/  UISETP.NE.AND UP0, UPT, UR18, 0x4, UPT ;  /* 0x000000041200788c */ /* 0x000fc8000bf05270 */
[----:B------:R-:W-:Y:S02]  /*2be0*/  USEL UR8, URZ, 0x1, UP0 ;  /* 0x000000013f087887 */ /* 0x000fe40008000000 */
[----:B------:R-:W-:Y:S02]  /*2bf0*/  USEL UR18, UR18, URZ, UP0 ;  /* 0x0000003f12127287 */ /* 0x000fe40008000000 */
[----:B------:R-:W-:-:S06]  /*2c00*/  ULOP3.LUT UR8, UR4, UR8, URZ, 0x3c, !UPT ;  /* 0x0000000804087292 */ /* 0x000fcc000f8e3c3f */
[----:B0-----:R-:W-:Y:S01]  /*2c10*/  IMAD.U32 R227, RZ, RZ, UR8 ;  /* 0x00000008ffe37e24 */ /* 0x001fe2000f8e00ff */
[----:B------:R-:W-:-:S06]  /*2c20*/  UMOV UR8, 0x1 ;  /* 0x0000000100087882 */ /* 0x000fcc0000000000 */
.L_x_13:
[----:B------:R-:W-:-:S04]  /*2c30*/  UISETP.LT.AND UP0, UPT, UR12, 0x1, UPT ;  /* 0x000000010c00788c */ /* 0x000fc8000bf01270 */
[----:B------:R-:W-:-:S04]  /*2c40*/  USEL UR9, UR12, 0x1, UP0 ;  /* 0x000000010c097887 */ /* 0x000fc80008000000 */
[----:B------:R-:W-:-:S04]  /*2c50*/  UIADD3 UR9, UR12, -UR9, URZ ;  /* 0x800000090c097290 */ /* 0x000fc8000fffe03f */
[----:B------:R-:W-:-:S06]  /*2c60*/  UISETP.GE.AND UP0, UPT, UR9, 0x1, UPT ;  /* 0x000000010900788c */ /* 0x000fcc000bf06270 */
[----:B------:R-:W-:-:S13]  /*2c70*/  PLOP3.LUT P0, PT, PT, PT, UP0, 0x80, 0x0 ;  /* 0x000000000000781c */ /* 0x000fda0003f0f008 */
[----:B------:R-:W-:Y:S05]  /*2c80*/  @!P0 BRA `(.L_x_19) ;  /* 0x0000001000848947 */ /* 0x000fea0003800000 */
[----:B------:R-:W-:Y:S01]  /*2c90*/  IMAD.U32 R228, RZ, RZ, UR9 ;  /* 0x00000009ffe47e24 */ /* 0x000fe2000f8e00ff */
[----:B------:R-:W-:Y:S01]  /*2ca0*/  UMOV UR19, UR5 ;  /* 0x0000000500137c82 */ /* 0x000fe20008000000 */
[----:B------:R-:W-:-:S05]  /*2cb0*/  ULDC UR24, c[0x0][0x50c] ;  /* 0x0001430000187ab9 */ /* 0x000fca0000000800 */
.L_x_27:
[----:B------:R-:W-:-:S06]  /*2cc0*/  UISETP.NE.AND UP0, UPT, UR23, 0x3, UPT ;  /* 0x000000031700788c */ /* 0x000fcc000bf05270 */
[----:B------:R-:W-:-:S13]  /*2cd0*/  PLOP3.LUT P1, PT, PT, PT, UP0, 0x80, 0x0 ;  /* 0x000000000000781c */ /* 0x000fda0003f2f008 */
[----:B01----:R-:W-:Y:S05]  /*2ce0*/  @!P1 BRA `(.L_x_20) ;  /* 0x0000000000049947 */ /* 0x003fea0003800000 */
[----:B------:R-:W-:Y:S01]  /*2cf0*/  BPT.TRAP 0x1 ;  /* 0x000000040000795c */ /* 0x000fe20000300000 */
.L_x_20:
[----:B------:R-:W0:Y:S01]  /*2d00*/  S2UR UR9, SR_CgaCtaId ;  /* 0x00000000000979c3 */ /* 0x000e220000008800 */
[----:B------:R-:W-:Y:S01]  /*2d10*/  UMOV UR14, 0x400 ;  /* 0x00000400000e7882 */ /* 0x000fe20000000000 */
[----:B------:R-:W-:Y:S01]  /*2d20*/  SHF.L.U32 R229, R227, 0x1f, RZ ;  /* 0x0000001fe3e57819 */ /* 0x000fe200000006ff */
[----:B0-----:R-:W-:-:S04]  /*2d30*/  ULEA UR14, UR9, UR14, 0x18 ;  /* 0x0000000e090e7291 */ /* 0x001fc8000f8ec03f */
[----:B------:R-:W-:-:S09]  /*2d40*/  ULEA UR9, UR18, UR14, 0x3 ;  /* 0x0000000e12097291 */ /* 0x000fd2000f8e183f */
[----:B------:R0:W1:Y:S01]  /*2d50*/  SYNCS.PHASECHK.TRANS64.TRYWAIT P0, [UR9], R229 ;  /* 0x000000e5ff0075a7 */ /* 0x0000620008000149 */
[----:B------:R-:W-:Y:S05]  /*2d60*/  @!P1 BRA `(.L_x_21) ;  /* 0x0000000000049947 */ /* 0x000fea0003800000 */
[----:B------:R-:W-:Y:S01]  /*2d70*/  BPT.TRAP 0x1 ;  /* 0x000000040000795c */ /* 0x000fe20000300000 */
.L_x_21:
[----:B-1----:R-:W-:Y:S05]  /*2d80*/  @P0 BRA `(.L_x_22) ;  /* 0x0000000000080947 */ /* 0x002fea0003800000 */
[----:B------:R-:W1:Y:S02]  /*2d90*/  SYNCS.PHASECHK.TRANS64.TRYWAIT P0, [UR9], R229 ;  /* 0x000000e5ff0075a7 */ /* 0x000e640008000149 */
[----:B-1----:R-:W-:Y:S05]  /*2da0*/  @!P0 BRA `(.L_x_23) ;  /* 0x000000d000888947 */ /* 0x002fea0003800000 */
.L_x_22:
[----:B------:R-:W-:Y:S01]  /*2db0*/  UIADD3 UR9, UR14, 0x8100, URZ ;  /* 0x000081000e097890 */ /* 0x000fe2000fffe03f */
[----:B------:R-:W-:Y:S01]  /*2dc0*/  WARPGROUP.ARRIVE ;  /* 0x00000000000079c5 */ /* 0x000fe20000000000 */
[----:B------:R-:W-:Y:S02]  /*2dd0*/  UISETP.NE.AND UP0, UPT, UR7, URZ, UPT ;  /* 0x0000003f0700728c */ /* 0x000fe4000bf05270 */
[----:B------:R-:W-:Y:S02]  /*2de0*/  USHF.R.U32.HI UR9, URZ, 0x4, UR9 ;  /* 0x000000043f097899 */ /* 0x000fe40008011609 */
[----:B------:R-:W-:Y:S02]  /*2df0*/  USEL UR8, UR8, URZ, !UP0 ;  /* 0x0000003f08087287 */ /* 0x000fe4000c000000 */
[----:B------:R-:W-:Y:S02]  /*2e00*/  ULOP3.LUT UR9, UR9, 0x3fff, URZ, 0xc0, !UPT ;  /* 0x00003fff09097892 */ /* 0x000fe4000f8ec03f */
[----:B------:R-:W-:-:S02]  /*2e10*/  ULOP3.LUT UR7, UR15, 0x10000, URZ, 0xfc, !UPT ;  /* 0x000100000f077892 */ /* 0x000fc4000f8efc3f */
[----:B------:R-:W-:Y:S02]  /*2e20*/  ULOP3.LUT UR9, UR9, 0x10000, URZ, 0xfc, !UPT ;  /* 0x0001000009097892 */ /* 0x000fe4000f8efc3f */
[----:B------:R-:W-:Y:S02]  /*2e30*/  UISETP.NE.U32.AND UP0, UPT, UR8, URZ, UPT ;  /* 0x0000003f0800728c */ /* 0x000fe4000bf05070 */
[----:B------:R-:W-:Y:S02]  /*2e40*/  ULEA UR8, UR18, UR7, 0x9 ;  /* 0x0000000712087291 */ /* 0x000fe4000f8e483f */
[----:B------:R-:W-:Y:S01]  /*2e50*/  ULEA UR10, UR18, UR9, 0xa ;  /* 0x00000009120a7291 */ /* 0x000fe2000f8e503f */
[----:B------:R-:W-:Y:S02]  /*2e60*/  UMOV UR11, 0x80000020 ;  /* 0x80000020000b7882 */ /* 0x000fe40000000000 */
[----:B------:R-:W-:Y:S01]  /*2e70*/  UMOV UR9, 0x80000020 ;  /* 0x8000002000097882 */ /* 0x000fe20000000000 */
[----:B------:R-:W-:-:S05]  /*2e80*/  UIADD3 UR6, UR6, 0x2, URZ ;  /* 0x0000000206067890 */ /* 0x000fca000fffe03f */
[----:B------:R-:W-:Y:S01]  /*2e90*/  QGMMA.64x256x32.F32.E5M2.E5M2 R24, gdesc[UR8], R24, UP0 ;  /* 0x03e00000081879f3 */ /* 0x000fe2000bf03818 */
[----:B------:R-:W-:Y:S02]  /*2ea0*/  UIADD3 UR8, UR8, 0x2, URZ ;  /* 0x0000000208087890 */ /* 0x000fe4000fffe03f */
[----:B------:R-:W-:Y:S01]  /*2eb0*/  UIADD3 UR10, UR10, 0x2, URZ ;  /* 0x000000020a0a7890 */ /* 0x000fe2000fffe03f */
[----:B------:R-:W-:Y:S01]  /*2ec0*/  UMOV UR9, 0x80000020 ;  /* 0x8000002000097882 */ /* 0x000fe20000000000 */
[----:B------:R-:W-:Y:S01]  /*2ed0*/  UMOV UR11, 0x80000020 ;  /* 0x80000020000b7882 */ /* 0x000fe20000000000 */
[----:B------:R-:W-:-:S04]  /*2ee0*/  UISETP.NE.AND UP0, UPT, UR6, UR24, UPT ;  /* 0x000000180600728c */ /* 0x000fc8000bf05270 */
[----:B------:R-:W-:-:S06]  /*2ef0*/  USEL UR7, URZ, 0x1, UP0 ;  /* 0x000000013f077887 */ /* 0x000fcc0008000000 */
[----:B------:R-:W-:-:S12]  /*2f00*/  ISETP.NE.AND P0, PT, RZ, UR7, PT ;  /* 0x00000007ff007c0c */ /* 0x000fd8000bf05270 */
[----:B------:R-:W-:Y:S03]  /*2f10*/  QGMMA.64x256x32.F32.E5M2.E5M2 R24, gdesc[UR8], R24, gsb0 ;  /* 0x03e00000081879f3 */ /* 0x000fe60008003818 */
[----:B------:R-:W-:Y:S02]  /*2f20*/  WARPGROUP.DEPBAR.LE gsb0, 0x1 ;  /* 0x00008000000079c5 */ /* 0x000fe40000010100 */
[----:B------:R-:W-:Y:S05]  /*2f30*/  @!P0 BRA `(.L_x_24) ;  /* 0x0000000c00808947 */ /* 0x000fea0003800000 */
[----:B------:R-:W-:Y:S02]  /*2f40*/  WARPGROUP.DEPBAR.LE gsb0, 0x0 ;  /* 0x00008000000079c5 */ /* 0x000fe40000010000 */
[----:B------:R-:W-:-:S01]  /*2f50*/  FADD R226, R24, R226 ;  /* 0x000000e218e27221 */ /* 0x000fc20000000000 */
[----:B------:R-:W-:Y:S01]  /*2f60*/  FADD R225, R25, R225 ;  /* 0x000000e119e17221 */ /* 0x000fe20000000000 */
[----:B------:R1:W-:Y:S01]  /*2f70*/  STL [R1+0x88], R227 ;  /* 0x000088e301007387 */ /* 0x0003e20000100800 */
[----:B------:R-:W-:-:S01]  /*2f80*/  FADD R224, R26, R224 ;  /* 0x000000e01ae07221 */ /* 0x000fc20000000000 */
[----:B------:R-:W-:Y:S01]  /*2f90*/  FADD R223, R27, R223 ;  /* 0x000000df1bdf7221 */ /* 0x000fe20000000000 */
[----:B------:R-:W-:-:S01]  /*2fa0*/  FADD R222, R28, R222 ;  /* 0x000000de1cde7221 */ /* 0x000fc20000000000 */
[----:B------:R-:W-:Y:S01]  /*2fb0*/  FADD R221, R29, R221 ;  /* 0x000000dd1ddd7221 */ /* 0x000fe20000000000 */
[----:B-1----:R-:W3:Y:S04]  /*2fc0*/  LDL.LU R227, [R1+0x30] ;  /* 0x0000300001e37983 */ /* 0x002ee80000300800 */
[----:B------:R1:W-:Y:S01]  /*2fd0*/  STL [R1+0x8c], R226 ;  /* 0x00008ce201007387 */ /* 0x0003e20000100800 */
[----:B------:R-:W-:-:S01]  /*2fe0*/  FADD R220, R30, R220 ;  /* 0x000000dc1edc7221 */ /* 0x000fc20000000000 */
[----:B------:R-:W-:-:S02]  /*2ff0*/  FADD R219, R31, R219 ;  /* 0x000000db1fdb7221 */ /* 0x000fc40000000000 */
[----:B-1----:R-:W4:Y:S04]  /*3000*/  LDL.LU R226, [R1+0x2c] ;  /* 0x00002c0001e27983 */ /* 0x002f280000300800 */
[----:B------:R1:W-:Y:S01]  /*3010*/  STL [R1+0x90], R225 ;  /* 0x000090e101007387 */ /* 0x0003e20000100800 */
[----:B------:R-:W-:-:S03]  /*3020*/  FADD R218, R32, R218 ;  /* 0x000000da20da7221 */ /* 0x000fc60000000000 */
[----:B-1----:R-:W2:Y:S04]  /*3030*/  LDL.LU R225, [R1+0x28] ;  /* 0x0000280001e17983 */ /* 0x002ea80000300800 */
        /* <DEDUP_REMOVED lines=9> */
[----:B------:R1:W-:Y:S04]  /*30d0*/  STL [R1+0xa0], R221 ;  /* 0x0000a0dd01007387 */ /* 0x0003e80000100800 */
        /* <DEDUP_REMOVED lines=12> */
[----:B-1----:R-:W2:Y:S01]  /*31a0*/  LDL.LU R215, [R1] ;  /* 0x0000000001d77983 */ /* 0x002ea20000300800 */
[----:B------:R-:W-:-:S01]  /*31b0*/  FADD R214, R36, R214 ;  /* 0x000000d624d67221 */ /* 0x000fc20000000000 */
[----:B------:R-:W-:Y:S01]  /*31c0*/  FADD R213, R37, R213 ;  /* 0x000000d525d57221 */ /* 0x000fe20000000000 */
[----:B------:R-:W-:-:S01]  /*31d0*/  FADD R212, R38, R212 ;  /* 0x000000d426d47221 */ /* 0x000fc20000000000 */
[----:B------:R-:W-:Y:S01]  /*31e0*/  FADD R211, R39, R211 ;  /* 0x000000d327d37221 */ /* 0x000fe20000000000 */
[----:B------:R-:W-:-:S01]  /*31f0*/  FADD R210, R40, R210 ;  /* 0x000000d228d27221 */ /* 0x000fc20000000000 */
[----:B------:R-:W-:Y:S01]  /*3200*/  STL [R1+0xbc], R214 ;  /* 0x0000bcd601007387 */ /* 0x000fe20000100800 */
        /* <DEDUP_REMOVED lines=11> */
[----:B------:R1:W-:Y:S01]  /*32c0*/  STL [R1+0xc8], R211 ;  /* 0x0000c8d301007387 */ /* 0x0003e20000100800 */
[----:B------:R-:W-:-:S01]  /*32d0*/  FADD R200, R50, R200 ;  /* 0x000000c832c87221 */ /* 0x000fc20000000000 */
[----:B------:R-:W-:Y:S01]  /*32e0*/  FADD R199, R51, R199 ;  /* 0x000000c733c77221 */ /* 0x000fe20000000000 */
        /* <DEDUP_REMOVED lines=69> */
[----:B-----5:R-:W-:Y:S01]  /*3740*/  FADD R0, R121, R0 ;  /* 0x0000000079007221 */ /* 0x020fe20000000000 */
[----:B---3--:R-:W-:-:S01]  /*3750*/  FADD R227, R134, R227 ;  /* 0x000000e386e37221 */ /* 0x008fc20000000000 */
[----:B----4-:R-:W-:Y:S01]  /*3760*/  FADD R226, R133, R226 ;  /* 0x000000e285e27221 */ /* 0x010fe20000000000 */
[----:B--2---:R-:W-:-:S01]  /*3770*/  FADD R225, R132, R225 ;  /* 0x000000e184e17221 */ /* 0x004fc20000000000 */
        /* <DEDUP_REMOVED lines=9> */
[----:B------:R-:W-:-:S05]  /*3810*/  FADD R215, R122, R215 ;  /* 0x000000d77ad77221 */ /* 0x000fca0000000000 */
[----:B------:R2:W-:Y:S04]  /*3820*/  STL [R1], R215 ;  /* 0x000000d701007387 */ /* 0x0005e80000100800 */
[----:B------:R3:W-:Y:S04]  /*3830*/  STL [R1+0x4], R216 ;  /* 0x000004d801007387 */ /* 0x0007e80000100800 */
        /* <DEDUP_REMOVED lines=8> */
[----:B-1----:R-:W4:Y:S04]  /*38c0*/  LDL.LU R211, [R1+0x34] ;  /* 0x0000340001d37983 */ /* 0x002f280000300800 */
[----:B------:R1:W-:Y:S04]  /*38d0*/  STL [R1+0x28], R225 ;  /* 0x000028e101007387 */ /* 0x0003e80000100800 */
[----:B------:R-:W4:Y:S04]  /*38e0*/  LDL.LU R212, [R1+0x38] ;  /* 0x0000380001d47983 */ /* 0x000f280000300800 */
[----:B------:R1:W-:Y:S04]  /*38f0*/  STL [R1+0x2c], R226 ;  /* 0x00002ce201007387 */ /* 0x0003e80000100800 */
[----:B------:R-:W4:Y:S04]  /*3900*/  LDL.LU R213, [R1+0x3c] ;  /* 0x00003c0001d57983 */ /* 0x000f280000300800 */
[----:B------:R1:W-:Y:S04]  /*3910*/  STL [R1+0x30], R227 ;  /* 0x000030e301007387 */ /* 0x0003e80000100800 */
[----:B------:R-:W4:Y:S04]  /*3920*/  LDL.LU R214, [R1+0x40] ;  /* 0x0000400001d67983 */ /* 0x000f280000300800 */
[----:B--2---:R-:W2:Y:S04]  /*3930*/  LDL.LU R215, [R1+0x44] ;  /* 0x0000440001d77983 */ /* 0x004ea80000300800 */
[----:B---3--:R-:W3:Y:S04]  /*3940*/  LDL.LU R216, [R1+0x48] ;  /* 0x0000480001d87983 */ /* 0x008ee80000300800 */
[----:B----4-:R-:W4:Y:S04]  /*3950*/  LDL.LU R217, [R1+0x4c] ;  /* 0x00004c0001d97983 */ /* 0x010f280000300800 */
[----:B0-----:R-:W4:Y:S04]  /*3960*/  LDL.LU R218, [R1+0x50] ;  /* 0x0000500001da7983 */ /* 0x001f280000300800 */
[----:B------:R-:W4:Y:S04]  /*3970*/  LDL.LU R219, [R1+0x54] ;  /* 0x0000540001db7983 */ /* 0x000f280000300800 */
[----:B------:R-:W4:Y:S04]  /*3980*/  LDL.LU R220, [R1+0x58] ;  /* 0x0000580001dc7983 */ /* 0x000f280000300800 */
[----:B------:R-:W4:Y:S04]  /*3990*/  LDL.LU R221, [R1+0x5c] ;  /* 0x00005c0001dd7983 */ /* 0x000f280000300800 */
[----:B------:R-:W4:Y:S04]  /*39a0*/  LDL.LU R222, [R1+0x60] ;  /* 0x0000600001de7983 */ /* 0x000f280000300800 */
[----:B------:R-:W4:Y:S04]  /*39b0*/  LDL.LU R223, [R1+0x64] ;  /* 0x0000640001df7983 */ /* 0x000f280000300800 */
[----:B------:R-:W4:Y:S04]  /*39c0*/  LDL.LU R224, [R1+0x68] ;  /* 0x0000680001e07983 */ /* 0x000f280000300800 */
[----:B-1----:R-:W4:Y:S04]  /*39d0*/  LDL.LU R225, [R1+0x6c] ;  /* 0x00006c0001e17983 */ /* 0x002f280000300800 */
[----:B------:R-:W4:Y:S04]  /*39e0*/  LDL.LU R226, [R1+0x70] ;  /* 0x0000700001e27983 */ /* 0x000f280000300800 */
[----:B------:R-:W4:Y:S01]  /*39f0*/  LDL.LU R227, [R1+0x74] ;  /* 0x0000740001e37983 */ /* 0x000f220000300800 */
[----:B------:R-:W-:-:S05]  /*3a00*/  FADD R211, R135, R211 ;  /* 0x000000d387d37221 */ /* 0x000fca0000000000 */
[----:B------:R0:W-:Y:S01]  /*3a10*/  STL [R1+0x34], R211 ;  /* 0x000034d301007387 */ /* 0x0001e20000100800 */
[----:B------:R-:W-:-:S03]  /*3a20*/  FADD R212, R136, R212 ;  /* 0x000000d488d47221 */ /* 0x000fc60000000000 */
[----:B0-----:R1:W5:Y:S01]  /*3a30*/  LDL.LU R211, [R1+0xc8] ;  /* 0x0000c80001d37983 */ /* 0x0013620000300800 */
[----:B------:R-:W-:-:S03]  /*3a40*/  FADD R213, R137, R213 ;  /* 0x000000d589d57221 */ /* 0x000fc60000000000 */
[----:B------:R0:W-:Y:S01]  /*3a50*/  STL [R1+0x38], R212 ;  /* 0x000038d401007387 */ /* 0x0001e20000100800 */
[----:B------:R-:W-:-:S01]  /*3a60*/  FADD R214, R138, R214 ;  /* 0x000000d68ad67221 */ /* 0x000fc20000000000 */
[----:B--2---:R-:W-:Y:S02]  /*3a70*/  FADD R215, R139, R215 ;  /* 0x000000d78bd77221 */ /* 0x004fe40000000000 */
[----:B0-----:R1:W5:Y:S01]  /*3a80*/  LDL.LU R212, [R1+0xc4] ;  /* 0x0000c40001d47983 */ /* 0x0013620000300800 */
[----:B---3--:R-:W-:-:S03]  /*3a90*/  FADD R216, R140, R216 ;  /* 0x000000d88cd87221 */ /* 0x008fc60000000000 */
[----:B------:R0:W-:Y:S01]  /*3aa0*/  STL [R1+0x3c], R213 ;  /* 0x00003cd501007387 */ /* 0x0001e20000100800 */
[----:B----4-:R-:W-:-:S03]  /*3ab0*/  FADD R217, R141, R217 ;  /* 0x000000d98dd97221 */ /* 0x010fc60000000000 */
[----:B0-----:R1:W5:Y:S01]  /*3ac0*/  LDL.LU R213, [R1+0xc0] ;  /* 0x0000c00001d57983 */ /* 0x0013620000300800 */
[----:B------:R-:W-:-:S03]  /*3ad0*/  FADD R218, R142, R218 ;  /* 0x000000da8eda7221 */ /* 0x000fc60000000000 */
[----:B------:R0:W-:Y:S01]  /*3ae0*/  STL [R1+0x40], R214 ;  /* 0x000040d601007387 */ /* 0x0001e20000100800 */
[----:B------:R-:W-:-:S01]  /*3af0*/  FADD R219, R143, R219 ;  /* 0x000000db8fdb7221 */ /* 0x000fc20000000000 */
[----:B------:R-:W-:Y:S02]  /*3b00*/  FADD R220, R144, R220 ;  /* 0x000000dc90dc7221 */ /* 0x000fe40000000000 */
[----:B0-----:R1:W5:Y:S04]  /*3b10*/  LDL.LU R214, [R1+0xbc] ;  /* 0x0000bc0001d67983 */ /* 0x0013680000300800 */
[----:B------:R0:W-:Y:S01]  /*3b20*/  STL [R1+0x44], R215 ;  /* 0x000044d701007387 */ /* 0x0001e20000100800 */
[----:B------:R-:W-:-:S01]  /*3b30*/  FADD R221, R145, R221 ;  /* 0x000000dd91dd7221 */ /* 0x000fc20000000000 */
[----:B------:R-:W-:-:S02]  /*3b40*/  FADD R222, R146, R222 ;  /* 0x000000de92de7221 */ /* 0x000fc40000000000 */
[----:B0-----:R1:W5:Y:S04]  /*3b50*/  LDL.LU R215, [R1+0xb8] ;  /* 0x0000b80001d77983 */ /* 0x0013680000300800 */
[----:B------:R0:W-:Y:S01]  /*3b60*/  STL [R1+0x48], R216 ;  /* 0x000048d801007387 */ /* 0x0001e20000100800 */
[----:B------:R-:W-:-:S03]  /*3b70*/  FADD R223, R147, R223 ;  /* 0x000000df93df7221 */ /* 0x000fc60000000000 */
        /* <DEDUP_REMOVED lines=13> */
[----:B------:R0:W-:Y:S04]  /*3c50*/  STL [R1+0x5c], R221 ;  /* 0x00005cdd01007387 */ /* 0x0001e80000100800 */
        /* <DEDUP_REMOVED lines=12> */
[----:B0-----:R1:W5:Y:S01]  /*3d20*/  LDL.LU R227, [R1+0x88] ;  /* 0x0000880001e37983 */ /* 0x0013620000300800 */
[----:B------:R-:W-:-:S05]  /*3d30*/  UMOV UR6, URZ ;  /* 0x0000003f00067c82 */ /* 0x000fca0008000000 */
.L_x_24:
[----:B------:R-:W-:Y:S05]  /*3d40*/  @!P1 BRA `(.L_x_25) ;  /* 0x0000000000049947 */ /* 0x000fea0003800000 */
[----:B------:R-:W-:Y:S01]  /*3d50*/  BPT.TRAP 0x1 ;  /* 0x000000040000795c */ /* 0x000fe20000300000 */
.L_x_25:
[----:B------:R-:W-:Y:S02]  /*3d60*/  UISETP.GT.U32.AND UP0, UPT, UR13, 0x1, UPT ;  /* 0x000000010d00788c */ /* 0x000fe4000bf04070 */
[----:B------:R-:W-:-:S04]  /*3d70*/  ULEA UR8, UR19, UR14, 0x3 ;  /* 0x0000000e13087291 */ /* 0x000fc8000f8e183f */
[----:B------:R-:W-:Y:S01]  /*3d80*/  UIADD3 UR8, UR8, 0x20, URZ ;  /* 0x0000002008087890 */ /* 0x000fe2000fffe03f */
[----:B------:R-:W-:-:S03]  /*3d90*/  PLOP3.LUT P0, PT, PT, PT, UP0, 0x80, 0x0 ;  /* 0x000000000000781c */ /* 0x000fc60003f0f008 */
[----:B------:R-:W-:-:S09]  /*3da0*/  UPRMT UR8, URZ, 0x654, UR8 ;  /* 0x000006543f087896 */ /* 0x000fd20008000008 */
[----:B------:R-:W-:Y:S01]  /*3db0*/  SYNCS.ARRIVE.TRANS64.RED.A1T0 RZ, [UR8], RZ ;  /* 0x000000ffffff79a7 */ /* 0x000fe20008100408 */
[----:B------:R-:W-:Y:S05]  /*3dc0*/  @P0 BRA `(.L_x_26) ;  /* 0x0000000000040947 */ /* 0x000fea0003800000 */
[----:B------:R-:W-:Y:S01]  /*3dd0*/  BPT.TRAP 0x1 ;  /* 0x000000040000795c */ /* 0x000fe20000300000 */
.L_x_26:
[----:B------:R-:W-:Y:S01]  /*3de0*/  UIADD3 UR18, UR18, 0x1, URZ ;  /* 0x0000000112127890 */ /* 0x000fe2000fffe03f */
[C---:B------:R-:W-:Y:S01]  /*3df0*/  ISETP.GT.AND P0, PT, R228.reuse, 0x1, PT ;  /* 0x00000001e400780c */ /* 0x040fe20003f04270 */
[----:B------:R-:W-:Y:S01]  /*3e00*/  UIADD3 UR19, UR19, 0x1, URZ ;  /* 0x0000000113137890 */ /* 0x000fe2000fffe03f */
[----:B------:R-:W-:Y:S01]  /*3e10*/  VIADD R228, R228, 0xffffffff ;  /* 0xffffffffe4e47836 */ /* 0x000fe20000000000 */
[----:B------:R-:W-:Y:S02]  /*3e20*/  UISETP.NE.AND UP0, UPT, UR18, 0x4, UPT ;  /* 0x000000041200788c */ /* 0x000fe4000bf05270 */
[----:B------:R-:W-:Y:S02]  /*3e30*/  UISETP.NE.AND UP1, UPT, UR19, 0x4, UPT ;  /* 0x000000041300788c */ /* 0x000fe4000bf25270 */
[----:B------:R-:W-:Y:S02]  /*3e40*/  USEL UR8, URZ, 0x1, UP0 ;  /* 0x000000013f087887 */ /* 0x000fe40008000000 */
[----:B------:R-:W-:-:S02]  /*3e50*/  USEL UR18, UR18, URZ, UP0 ;  /* 0x0000003f12127287 */ /* 0x000fc40008000000 */
[----:B------:R-:W-:Y:S02]  /*3e60*/  USEL UR19, UR19, URZ, UP1 ;  /* 0x0000003f13137287 */ /* 0x000fe40008800000 */
[----:B-----5:R-:W-:Y:S01]  /*3e70*/  LOP3.LUT R227, R227, UR8, RZ, 0x3c, !PT ;  /* 0x00000008e3e37c12 */ /* 0x020fe2000f8e3cff */
[----:B------:R-:W-:Y:S01]  /*3e80*/  UMOV UR8, 0x1 ;  /* 0x0000000100087882 */ /* 0x000fe20000000000 */
[----:B------:R-:W-:Y:S08]  /*3e90*/  @P0 BRA `(.L_x_27) ;  /* 0xffffffec00880947 */ /* 0x000ff0000383ffff */
.L_x_19:
[----:B------:R-:W-:-:S04]  /*3ea0*/  UISETP.NE.AND UP0, UPT, UR6, URZ, UPT ;  /* 0x0000003f0600728c */ /* 0x000fc8000bf05270 */
[----:B------:R-:W-:-:S06]  /*3eb0*/  USEL UR6, URZ, 0x1, !UP0 ;  /* 0x000000013f067887 */ /* 0x000fcc000c000000 */
[----:B------:R-:W-:-:S13]  /*3ec0*/  ISETP.NE.AND P0, PT, RZ, UR6, PT ;  /* 0x00000006ff007c0c */ /* 0x000fda000bf05270 */
[----:B------:R-:W-:Y:S05]  /*3ed0*/  @!P0 BRA `(.L_x_28) ;  /* 0x0000000c00dc8947 */ /* 0x000fea0003800000 */
[----:B------:R-:W3:Y:S04]  /*3ee0*/  LDL.LU R227, [R1+0x74] ;  /* 0x0000740001e37983 */ /* 0x000ee80000300800 */
[----:B---3--:R3:W-:Y:S04]  /*3ef0*/  STL [R1+0x88], R227 ;  /* 0x000088e301007387 */ /* 0x0087e80000100800 */
[----:B---3--:R-:W3:Y:S04]  /*3f00*/  LDL.LU R227, [R1+0x70] ;  /* 0x0000700001e37983 */ /* 0x008ee80000300800 */
        /* <DEDUP_REMOVED lines=55> */
[----:B---3--:R-:W3:Y:S01]  /*4280*/  LDL.LU R227, [R1] ;  /* 0x0000000001e37983 */ /* 0x008ee20000300800 */
[----:B------:R-:W-:-:S02]  /*4290*/  WARPGROUP.DEPBAR.LE gsb0, 0x0 ;  /* 0x00008000000079c5 */ /* 0x000fc40000010000 */
[----:B------:R-:W-:Y:S01]  /*42a0*/  FADD R226, R24, R226 ;  /* 0x000000e218e27221 */ /* 0x000fe20000000000 */
        /* <DEDUP_REMOVED lines=97> */
[----:B---3--:R-:W-:-:S05]  /*48c0*/  FADD R227, R122, R227 ;  /* 0x000000e37ae37221 */ /* 0x008fca0000000000 */
[----:B------:R3:W-:Y:S04]  /*48d0*/  STL [R1], R227 ;  /* 0x000000e301007387 */ /* 0x0007e80000100800 */
[----:B---3--:R-:W3:Y:S02]  /*48e0*/  LDL.LU R227, [R1+0xf8] ;  /* 0x0000f80001e37983 */ /* 0x008ee40000300800 */
[----:B---3--:R-:W-:-:S05]  /*48f0*/  FADD R227, R123, R227 ;  /* 0x000000e37be37221 */ /* 0x008fca0000000000 */
[----:B------:R3:W-:Y:S04]  /*4900*/  STL [R1+0x4], R227 ;  /* 0x000004e301007387 */ /* 0x0007e80000100800 */
        /* <DEDUP_REMOVED lines=83> */
[----:B------:R3:W-:Y:S02]  /*4e40*/  STL [R1+0x74], R227 ;  /* 0x000074e301007387 */ /* 0x0007e40000100800 */
.L_x_28:
[----:B------:R-:W-:Y:S02]  /*4e50*/  WARPGROUP.DEPBAR.LE gsb0, 0x0 ;  /* 0x00008000000079c5 */ /* 0x000fe40000010000 */
[----:B------:R-:W4:Y:S02]  /*4e60*/  LDC R24, c[0x0][0x28c] ;  /* 0x0000a300ff187b82 */ /* 0x000f240000000800 */
[----:B----4-:R-:W-:-:S13]  /*4e70*/  ISETP.GE.AND P0, PT, R24, 0x1, PT ;  /* 0x000000011800780c */ /* 0x010fda0003f06270 */
[----:B------:R-:W-:Y:S05]  /*4e80*/  @!P0 BRA `(.L_x_29) ;  /* 0x0000000000408947 */ /* 0x000fea0003800000 */
[----:B------:R-:W-:-:S06]  /*4e90*/  UISETP.NE.AND UP0, UPT, UR23, 0x3, UPT ;  /* 0x000000031700788c */ /* 0x000fcc000bf05270 */
[----:B------:R-:W-:-:S13]  /*4ea0*/  PLOP3.LUT P0, PT, PT, PT, UP0, 0x80, 0x0 ;  /* 0x000000000000781c */ /* 0x000fda0003f0f008 */
[----:B------:R-:W-:Y:S05]  /*4eb0*/  @!P0 BRA `(.L_x_30) ;  /* 0x0000000000048947 */ /* 0x000fea0003800000 */
[----:B------:R-:W-:Y:S01]  /*4ec0*/  BPT.TRAP 0x1 ;  /* 0x000000040000795c */ /* 0x000fe20000300000 */
.L_x_30:
[----:B------:R-:W-:-:S04]  /*4ed0*/  UISETP.LT.AND UP0, UPT, UR12, 0x1, UPT ;  /* 0x000000010c00788c */ /* 0x000fc8000bf01270 */
[----:B------:R-:W-:Y:S02]  /*4ee0*/  USEL UR6, UR12, 0x1, UP0 ;  /* 0x000000010c067887 */ /* 0x000fe40008000000 */
[----:B------:R-:W-:Y:S02]  /*4ef0*/  UISETP.GT.U32.AND UP0, UPT, UR13, 0x1, UPT ;  /* 0x000000010d00788c */ /* 0x000fe4000bf04070 */
[----:B------:R-:W-:-:S04]  /*4f00*/  UIADD3 UR6, UR5, UR12, -UR6 ;  /* 0x0000000c05067290 */ /* 0x000fc8000fffe806 */
[----:B------:R-:W-:Y:S01]  /*4f10*/  USHF.L.U32 UR6, UR6, 0x3, URZ ;  /* 0x0000000306067899 */ /* 0x000fe2000800063f */
[----:B------:R-:W-:-:S03]  /*4f20*/  PLOP3.LUT P0, PT, PT, PT, UP0, 0x80, 0x0 ;  /* 0x000000000000781c */ /* 0x000fc60003f0f008 */
[----:B------:R-:W-:-:S04]  /*4f30*/  ULOP3.LUT UR6, UR6, 0x18, URZ, 0xc0, !UPT ;  /* 0x0000001806067892 */ /* 0x000fc8000f8ec03f */
[----:B------:R-:W-:-:S04]  /*4f40*/  UIADD3 UR6, UR14, 0x20, UR6 ;  /* 0x000000200e067890 */ /* 0x000fc8000fffe006 */
[----:B------:R-:W-:-:S09]  /*4f50*/  UPRMT UR6, URZ, 0x654, UR6 ;  /* 0x000006543f067896 */ /* 0x000fd20008000006 */
[----:B------:R-:W-:Y:S01]  /*4f60*/  SYNCS.ARRIVE.TRANS64.RED.A1T0 RZ, [UR6], RZ ;  /* 0x000000ffffff79a7 */ /* 0x000fe20008100406 */
[----:B------:R-:W-:Y:S05]  /*4f70*/  @P0 BRA `(.L_x_29) ;  /* 0x0000000000040947 */ /* 0x000fea0003800000 */
[----:B------:R-:W-:Y:S01]  /*4f80*/  BPT.TRAP 0x1 ;  /* 0x000000040000795c */ /* 0x000fe20000300000 */
.L_x_29:
[----:B------:R4:W-:Y:S01]  /*4f90*/  STL [R1+0x8c], R2 ;  /* 0x00008c0201007387 */ /* 0x0009e20000100800 */
[----:B------:R-:W0:Y:S01]  /*4fa0*/  LDC R28, c[0x0][0x288] ;  /* 0x0000a200ff1c7b82 */ /* 0x000e220000000800 */
[----:B------:R-:W-:Y:S02]  /*4fb0*/  ULDC UR6, c[0x0][0x284] ;  /* 0x0000a10000067ab9 */ /* 0x000fe40000000800 */
[----:B------:R1:W-:Y:S01]  /*4fc0*/  STL [R1+0x88], R0 ;  /* 0x0000880001007387 */ /* 0x0003e20000100800 */
[----:B----4-:R-:W4:Y:S03]  /*4fd0*/  S2R R2, SR_TID.X ;  /* 0x0000000000027919 */ /* 0x010f260000002100 */
[----:B-1----:R-:W2:Y:S04]  /*4fe0*/  LDL.LU R0, [R1+0x84] ;  /* 0x0000840001007983 */ /* 0x002ea80000300800 */
[----:B---3--:R-:W3:Y:S01]  /*4ff0*/  LDL.LU R227, [R1+0x80] ;  /* 0x0000800001e37983 */ /* 0x008ee20000300800 */
[----:B----4-:R-:W-:-:S02]  /*5000*/  SHF.R.U32.HI R24, RZ, 0x2, R2 ;  /* 0x00000002ff187819 */ /* 0x010fc40000011602 */
[----:B------:R-:W-:Y:S02]  /*5010*/  SHF.R.U32.HI R27, RZ, 0x7, R2 ;  /* 0x00000007ff1b7819 */ /* 0x000fe40000011602 */
[----:B------:R-:W-:Y:S02]  /*5020*/  LOP3.LUT R26, R2, 0x60, RZ, 0xc0, !PT ;  /* 0x00000060021a7812 */ /* 0x000fe400078ec0ff */
[----:B------:R-:W-:Y:S02]  /*5030*/  LOP3.LUT R25, R24, 0x7, RZ, 0xc0, !PT ;  /* 0x0000000718197812 */ /* 0x000fe400078ec0ff */
[----:B------:R-:W-:Y:S02]  /*5040*/  LOP3.LUT R24, R27, 0x1, RZ, 0xc0, !PT ;  /* 0x000000011b187812 */ /* 0x000fe400078ec0ff */
[----:B------:R-:W-:-:S03]  /*5050*/  SHF.R.U32.HI R26, RZ, 0x1, R26 ;  /* 0x00000001ff1a7819 */ /* 0x000fc6000001161a */
[----:B------:R-:W-:Y:S01]  /*5060*/  IMAD.SHL.U32 R30, R24, 0x40, RZ ;  /* 0x00000040181e7824 */ /* 0x000fe200078e00ff */
[----:B------:R-:W-:-:S04]  /*5070*/  IADD3 R27, RZ, -R26, -R25 ;  /* 0x8000001aff1b7210 */ /* 0x000fc80007ffe819 */
[----:B------:R-:W-:Y:S01]  /*5080*/  LOP3.LUT R25, R30, 0x40, R25, 0xe2, !PT ;  /* 0x000000401e197812 */ /* 0x000fe200078ee219 */
[----:B------:R-:W-:Y:S01]  /*5090*/  IMAD R29, R24, -0x40, R27 ;  /* 0xffffffc0181d7824 */ /* 0x000fe200078e021b */
[C---:B------:R-:W-:Y:S01]  /*50a0*/  LOP3.LUT R24, R2.reuse, 0x3, RZ, 0xc0, !PT ;  /* 0x0000000302187812 */ /* 0x040fe200078ec0ff */
[----:B------:R-:W-:Y:S02]  /*50b0*/  IMAD.SHL.U32 R27, R2, 0x2, RZ ;  /* 0x00000002021b7824 */ /* 0x000fe400078e00ff */
[----:B------:R1:W5:Y:S01]  /*50c0*/  LDL.LU R2, [R1+0x8c] ;  /* 0x00008c0001027983 */ /* 0x0003620000300800 */
[C---:B--2---:R-:W-:Y:S02]  /*50d0*/  IMAD.SHL.U32 R30, R0.reuse, 0x80, RZ ;  /* 0x00000080001e7824 */ /* 0x044fe400078e00ff */
[----:B------:R-:W-:Y:S02]  /*50e0*/  IMAD.WIDE R32, R0, 0x80, RZ ;  /* 0x0000008000207825 */ /* 0x000fe400078e02ff */
[----:B------:R1:W5:Y:S02]  /*50f0*/  LDL.LU R0, [R1+0x88] ;  /* 0x0000880001007983 */ /* 0x0003640000300800 */
[----:B---3--:R-:W-:-:S05]  /*5100*/  IMAD.SHL.U32 R35, R227, 0x100, RZ ;  /* 0x00000100e3237824 */ /* 0x008fca00078e00ff */
[----:B0-----:R-:W-:-:S04]  /*5110*/  ISETP.GE.AND P0, PT, R35, R28, PT ;  /* 0x0000001c2300720c */ /* 0x001fc80003f06270 */
[----:B------:R-:W-:Y:S01]  /*5120*/  ISETP.GE.OR P0, PT, R30, UR6, P0 ;  /* 0x000000061e007c0c */ /* 0x000fe20008706670 */
[----:B------:R-:W-:Y:S01]  /*5130*/  IMAD R24, R24, -0x2, R28 ;  /* 0xfffffffe18187824 */ /* 0x000fe200078e021c */
[----:B------:R-:W-:Y:S02]  /*5140*/  LOP3.LUT R27, R27, 0x6, RZ, 0xc0, !PT ;  /* 0x000000061b1b7812 */ /* 0x000fe400078ec0ff */
[----:B------:R-:W-:Y:S01]  /*5150*/  IADD3 R38, -R30, UR6, R29 ;  /* 0x000000061e267c10 */ /* 0x000fe2000fffe11d */
[----:B------:R-:W-:Y:S01]  /*5160*/  IMAD.IADD R35, R24, 0x1, -R35 ;  /* 0x0000000118237824 */ /* 0x000fe200078e0a23 */
[----:B------:R-:W-:Y:S01]  /*5170*/  PRMT R28, R27, 0x6540, R227 ;  /* 0x000065401b1c7816 */ /* 0x000fe200000000e3 */
[----:B------:R-:W-:Y:S01]  /*5180*/  IMAD.MOV.U32 R34, RZ, RZ, -0x1 ;  /* 0xffffffffff227424 */ /* 0x000fe200078e00ff */
[----:B------:R-:W-:-:S05]  /*5190*/  LOP3.LUT R39, R32, R25, R26, 0xfe, !PT ;  /* 0x0000001920277212 */ /* 0x000fca00078efe1a */
[----:B-1----:R-:W-:Y:S05]  /*51a0*/  @P0 BRA `(.L_x_31) ;  /* 0x0000008c00bc0947 */ /* 0x002fea0003800000 */
[----:B------:R-:W0:Y:S01]  /*51b0*/  LDC.64 R26, c[0x0][0x5c8] ;  /* 0x00017200ff1a7b82 */ /* 0x000e220000000a00 */
[----:B------:R-:W-:Y:S01]  /*51c0*/  USHF.R.S32.HI UR7, URZ, 0x1f, UR22 ;  /* 0x0000001f3f077899 */ /* 0x000fe20008011416 */
[--C-:B------:R-:W-:Y:S01]  /*51d0*/  SHF.R.S32.HI R29, RZ, 0x1f, R28.reuse ;  /* 0x0000001fff1d7819 */ /* 0x100fe2000001141c */
[----:B------:R-:W-:Y:S01]  /*51e0*/  ULDC.64 UR8, c[0x0][0x5d0] ;  /* 0x0001740000087ab9 */ /* 0x000fe20000000a00 */
[----:B------:R-:W-:Y:S01]  /*51f0*/  BSSY B0, `(.L_x_31) ;  /* 0x00008ea000007945 */ /* 0x000fe20003800000 */
[----:B------:R-:W-:Y:S02]  /*5200*/  UIMAD UR6, UR7, UR8, URZ ;  /* 0x00000008070672a4 */ /* 0x000fe4000f8e023f */
[----:B------:R-:W-:Y:S02]  /*5210*/  IMAD.U32 R25, RZ, RZ, UR8 ;  /* 0x00000008ff197e24 */ /* 0x000fe4000f8e00ff */
[----:B------:R-:W-:Y:S02]  /*5220*/  UIMAD UR6, UR22, UR9, UR6 ;  /* 0x00000009160672a4 */ /* 0x000fe4000f8e0206 */
[----:B------:R-:W-:Y:S01]  /*5230*/  IMAD.WIDE.U32 R24, R25, UR22, R28 ;  /* 0x0000001619187c25 */ /* 0x000fe2000f8e001c */
[----:B------:R-:W-:-:S03]  /*5240*/  ULDC.64 UR8, c[0x0][0x5c0] ;  /* 0x0001700000087ab9 */ /* 0x000fc60000000a00 */
[----:B------:R-:W-:Y:S02]  /*5250*/  VIADD R25, R25, UR6 ;  /* 0x0000000619197c36 */ /* 0x000fe40008000000 */
[-C--:B0-----:R-:W-:Y:S02]  /*5260*/  IMAD R30, R33, R26.reuse, RZ ;  /* 0x0000001a211e7224 */ /* 0x081fe400078e02ff */
[----:B------:R-:W-:-:S04]  /*5270*/  IMAD.WIDE.U32 R24, R39, R26, R24 ;  /* 0x0000001a27187225 */ /* 0x000fc800078e0018 */
[----:B------:R-:W-:-:S04]  /*5280*/  IMAD R31, R39, R27, R30 ;  /* 0x0000001b271f7224 */ /* 0x000fc800078e021e */
[----:B------:R-:W-:Y:S01]  /*5290*/  IMAD.IADD R30, R25, 0x1, R31 ;  /* 0x00000001191e7824 */ /* 0x000fe200078e021f */
[----:B------:R-:W-:Y:S02]  /*52a0*/  LEA R25, P0, R26, R24, 0x3 ;  /* 0x000000181a197211 */ /* 0x000fe400078018ff */
[----:B------:R-:W-:Y:S02]  /*52b0*/  IADD3 R24, P1, R24, UR8, RZ ;  /* 0x0000000818187c10 */ /* 0x000fe4000ff3e0ff */
[----:B------:R-:W-:Y:S02]  /*52c0*/  LEA.HI.X R27, R26, R30, R27, 0x3, P0 ;  /* 0x0000001e1a1b7211 */ /* 0x000fe400000f1c1b */
[----:B------:R-:W-:Y:S02]  /*52d0*/  FSETP.NEU.AND P0, PT, RZ, UR21, PT ;  /* 0x00000015ff007c0b */ /* 0x000fe4000bf0d000 */
[----:B------:R-:W-:Y:S02]  /*52e0*/  IADD3 R26, P2, R25, UR8, RZ ;  /* 0x00000008191a7c10 */ /* 0x000fe4000ff5e0ff */
[----:B------:R-:W-:-:S02]  /*52f0*/  IADD3.X R25, R30, UR9, RZ, P1, !PT ;  /* 0x000000091e197c10 */ /* 0x000fc40008ffe4ff */
[----:B------:R-:W-:-:S07]  /*5300*/  IADD3.X R27, R27, UR9, RZ, P2, !PT ;  /* 0x000000091b1b7c10 */ /* 0x000fce00097fe4ff */
[----:B------:R-:W-:Y:S05]  /*5310*/  @!P0 BRA `(.L_x_32) ;  /* 0x0000006800dc8947 */ /* 0x000fea0003800000 */
[----:B------:R-:W-:Y:S01]  /*5320*/  ULDC.64 UR8, c[0x0][0x5b8] ;  /* 0x00016e0000087ab9 */ /* 0x000fe20000000a00 */
[----:B------:R-:W-:Y:S01]  /*5330*/  ISETP.GE.AND P0, PT, R38, 0x1, PT ;  /* 0x000000012600780c */ /* 0x000fe20003f06270 */
[----:B------:R-:W-:Y:S02]  /*5340*/  UIMAD UR6, UR7, UR8, URZ ;  /* 0x00000008070672a4 */ /* 0x000fe4000f8e023f */
[----:B------:R-:W-:Y:S01]  /*5350*/  IMAD.U32 R31, RZ, RZ, UR8 ;  /* 0x00000008ff1f7e24 */ /* 0x000fe2000f8e00ff */
[----:B------:R-:W-:Y:S01]  /*5360*/  BSSY B1, `(.L_x_33) ;  /* 0x0000010000017945 */ /* 0x000fe20003800000 */
[----:B------:R-:W-:Y:S01]  /*5370*/  ISETP.LT.OR P4, PT, R35, 0x1, !P0 ;  /* 0x000000012300780c */ /* 0x000fe20004781670 */
[----:B------:R-:W-:Y:S02]  /*5380*/  UIMAD UR6, UR22, UR9, UR6 ;  /* 0x00000009160672a4 */ /* 0x000fe4000f8e0206 */
[----:B------:R-:W-:Y:S01]  /*5390*/  IMAD.WIDE.U32 R28, R31, UR22, R28 ;  /* 0x000000161f1c7c25 */ /* 0x000fe2000f8e001c */
[----:B------:R-:W-:-:S03]  /*53a0*/  ULDC.64 UR8, c[0x0][0x5a8] ;  /* 0x00016a0000087ab9 */ /* 0x000fc60000000a00 */
[----:B------:R-:W-:Y:S02]  /*53b0*/  IMAD.MOV.U32 R30, RZ, RZ, R28 ;  /* 0x000000ffff1e7224 */ /* 0x000fe400078e001c */
[----:B------:R-:W-:Y:S01]  /*53c0*/  VIADD R31, R29, UR6 ;  /* 0x000000061d1f7c36 */ /* 0x000fe20008000000 */
[----:B------:R-:W-:Y:S02]  /*53d0*/  ULDC.64 UR6, c[0x0][0x5b0] ;  /* 0x00016c0000067ab9 */ /* 0x000fe40000000a00 */
[----:B------:R-:W-:Y:S02]  /*53e0*/  IMAD R36, R33, UR6, RZ ;  /* 0x0000000621247c24 */ /* 0x000fe4000f8e02ff */
[----:B------:R-:W-:-:S04]  /*53f0*/  IMAD.WIDE.U32 R28, R39, UR6, R30 ;  /* 0x00000006271c7c25 */ /* 0x000fc8000f8e001e */
[--C-:B------:R-:W-:Y:S01]  /*5400*/  IMAD R37, R39, UR7, R36.reuse ;  /* 0x0000000727257c24 */ /* 0x100fe2000f8e0224 */
[----:B------:R-:W-:Y:S02]  /*5410*/  IADD3 R28, P1, R28, UR8, RZ ;  /* 0x000000081c1c7c10 */ /* 0x000fe4000ff3e0ff */
[----:B------:R-:W-:Y:S02]  /*5420*/  PRMT R36, RZ, 0x7610, R36 ;  /* 0x00007610ff247816 */ /* 0x000fe40000000024 */
[----:B------:R-:W-:Y:S01]  /*5430*/  IADD3.X R29, R29, UR9, R37, P1, !PT ;  /* 0x000000091d1d7c10 */ /* 0x000fe20008ffe425 */
[----:B------:R-:W-:Y:S08]  /*5440*/  @P4 BRA `(.L_x_34) ;  /* 0x0000000000044947 */ /* 0x000ff00003800000 */
[----:B------:R0:W5:Y:S02]  /*5450*/  LDG.E.U8 R36, desc[UR16][R28.64] ;  /* 0x000000101c247981 */ /* 0x000164000c1e1100 */
.L_x_34:
[----:B------:R-:W-:Y:S05]  /*5460*/  BSYNC B1 ;  /* 0x0000000000017941 */ /* 0x000fea0003800000 */
.L_x_33:
[----:B-----5:R-:W-:Y:S01]  /*5470*/  LOP3.LUT R36, R36, 0xff, RZ, 0xc0, !PT ;  /* 0x000000ff24247812 */ /* 0x020fe200078ec0ff */
[----:B------:R-:W-:Y:S01]  /*5480*/  BSSY B1, `(.L_x_35) ;  /* 0x000000b000017945 */ /* 0x000fe20003800000 */
[----:B------:R-:W-:Y:S02]  /*5490*/  ISETP.LT.OR P2, PT, R35, 0x2, !P0 ;  /* 0x000000022300780c */ /* 0x000fe40004741670 */
[----:B------:R-:W-:-:S05]  /*54a0*/  F2FP.F16.E5M2.UNPACK_B R36, R36 ;  /* 0x00000024ff24723e */ /* 0x000fca00020004ff */
[----:B------:R-:W-:-:S05]  /*54b0*/  HADD2.F32 R36, -RZ, R36.H0_H0 ;  /* 0x20000024ff247230 */ /* 0x000fca0000004100 */
[----:B------:R-:W-:Y:S01]  /*54c0*/  FMUL R37, R36, UR21 ;  /* 0x0000001524257c20 */ /* 0x000fe20008400000 */
[----:B------:R-:W-:-:S03]  /*54d0*/  PRMT R36, RZ, 0x7610, R36 ;  /* 0x00007610ff247816 */ /* 0x000fc60000000024 */
[----:B------:R-:W-:-:S05]  /*54e0*/  FFMA R37, R226, UR20, R37 ;  /* 0x00000014e2257c23 */ /* 0x000fca0008000025 */
[----:B------:R-:W-:-:S05]  /*54f0*/  F2FP.SATFINITE.E5M2.F32.PACK_AB_MERGE_C R37, RZ, R37, RZ ;  /* 0x00000025ff25723e */ /* 0x000fca00048060ff */
[----:B------:R1:W-:Y:S01]  /*5500*/  @!P4 STG.E.U8 desc[UR16][R24.64], R37 ;  /* 0x000000251800c986 */ /* 0x0003e2000c101110 */
[----:B------:R-:W-:Y:S05]  /*5510*/  @P2 BRA `(.L_x_36) ;  /* 0x0000000000042947 */ /* 0x000fea0003800000 */
[----:B------:R2:W5:Y:S02]  /*5520*/  LDG.E.U8 R36, desc[UR16][R28.64+0x1] ;  /* 0x000001101c247981 */ /* 0x000564000c1e1100 */
.L_x_36:
[----:B------:R-:W-:Y:S05]  /*5530*/  BSYNC B1 ;  /* 0x0000000000017941 */ /* 0x000fea0003800000 */
.L_x_35:
[----:B-----5:R-:W-:Y:S01]  /*5540*/  LOP3.LUT R36, R36, 0xff, RZ, 0xc0, !PT ;  /* 0x000000ff24247812 */ /* 0x020fe200078ec0ff */
[----:B------:R-:W-:Y:S01]  /*5550*/  BSSY B1, `(.L_x_37) ;  /* 0x0000013000017945 */ /* 0x000fe20003800000 */
[----:B-1----:R-:W-:Y:S02]  /*5560*/  IADD3 R37, P1, R39, 0x8, RZ ;  /* 0x0000000827257810 */ /* 0x002fe40007f3e0ff */
[----:B------:R-:W-:-:S03]  /*5570*/  F2FP.F16.E5M2.UNPACK_B R36, R36 ;  /* 0x00000024ff24723e */ /* 0x000fc600020004ff */
[----:B------:R-:W-:Y:S01]  /*5580*/  IMAD.X R32, RZ, RZ, R33, P1 ;  /* 0x000000ffff207224 */ /* 0x000fe200008e0621 */
[----:B------:R-:W-:Y:S01]  /*5590*/  ISETP.GE.AND P1, PT, R38, 0x9, PT ;  /* 0x000000092600780c */ /* 0x000fe20003f26270 */
[----:B------:R-:W-:Y:S02]  /*55a0*/  HADD2.F32 R36, -RZ, R36.H0_H0 ;  /* 0x20000024ff247230 */ /* 0x000fe40000004100 */
[----:B------:R-:W-:Y:S01]  /*55b0*/  IMAD R32, R32, UR6, RZ ;  /* 0x0000000620207c24 */ /* 0x000fe2000f8e02ff */
[----:B------:R-:W-:Y:S01]  /*55c0*/  ISETP.LT.OR P5, PT, R35, 0x1, !P1 ;  /* 0x000000012300780c */ /* 0x000fe20004fa1670 */
[----:B------:R-:W-:-:S04]  /*55d0*/  IMAD.WIDE.U32 R30, R37, UR6, R30 ;  /* 0x00000006251e7c25 */ /* 0x000fc8000f8e001e */
[----:B------:R-:W-:Y:S01]  /*55e0*/  FMUL R36, R36, UR21 ;  /* 0x0000001524247c20 */ /* 0x000fe20008400000 */
[----:B------:R-:W-:-:S03]  /*55f0*/  IMAD R37, R37, UR7, R32 ;  /* 0x0000000725257c24 */ /* 0x000fc6000f8e0220 */
[----:B------:R-:W-:Y:S01]  /*5600*/  FFMA R36, R225, UR20, R36 ;  /* 0x00000014e1247c23 */ /* 0x000fe20008000024 */
[----:B------:R-:W-:Y:S02]  /*5610*/  IADD3 R30, P4, R30, UR8, RZ ;  /* 0x000000081e1e7c10 */ /* 0x000fe4000ff9e0ff */
[----:B------:R-:W-:Y:S02]  /*5620*/  PRMT R32, RZ, 0x7610, R32 ;  /* 0x00007610ff207816 */ /* 0x000fe40000000020 */
[----:B------:R-:W-:Y:S02]  /*5630*/  F2FP.SATFINITE.E5M2.F32.PACK_AB_MERGE_C R33, RZ, R36, RZ ;  /* 0x00000024ff21723e */ /* 0x000fe400048060ff */
[----:B------:R-:W-:-:S03]  /*5640*/  IADD3.X R31, R31, UR9, R37, P4, !PT ;  /* 0x000000091f1f7c10 */ /* 0x000fc6000a7fe425 */
[----:B------:R1:W-:Y:S01]  /*5650*/  @!P2 STG.E.U8 desc[UR16][R24.64+0x1], R33 ;  /* 0x000001211800a986 */ /* 0x0003e2000c101110 */
[----:B------:R-:W-:Y:S05]  /*5660*/  @P5 BRA `(.L_x_38) ;  /* 0x0000000000045947 */ /* 0x000fea0003800000 */
[----:B------:R3:W5:Y:S02]  /*5670*/  LDG.E.U8 R32, desc[UR16][R30.64] ;  /* 0x000000101e207981 */ /* 0x000764000c1e1100 */
.L_x_38:
[----:B------:R-:W-:Y:S05]  /*5680*/  BSYNC B1 ;  /* 0x0000000000017941 */ /* 0x000fea0003800000 */
.L_x_37:
[----:B-----5:R-:W-:Y:S01]  /*5690*/  LOP3.LUT R32, R32, 0xff, RZ, 0xc0, !PT ;  /* 0x000000ff20207812 */ /* 0x020fe200078ec0ff */
[----:B------:R-:W-:Y:S01]  /*56a0*/  BSSY B1, `(.L_x_39) ;  /* 0x000000b000017945 */ /* 0x000fe20003800000 */
[----:B------:R-:W-:Y:S02]  /*56b0*/  ISETP.LT.OR P2, PT, R35, 0x2, !P1 ;  /* 0x000000022300780c */ /* 0x000fe40004f41670 */
[----:B------:R-:W-:-:S05]  /*56c0*/  F2FP.F16.E5M2.UNPACK_B R32, R32 ;  /* 0x00000020ff20723e */ /* 0x000fca00020004ff */
[----:B------:R-:W-:-:S05]  /*56d0*/  HADD2.F32 R32, -RZ, R32.H0_H0 ;  /* 0x20000020ff207230 */ /* 0x000fca0000004100 */
[----:B-1----:R-:W-:Y:S01]  /*56e0*/  FMUL R33, R32, UR21 ;  /* 0x0000001520217c20 */ /* 0x002fe20008400000 */
[----:B------:R-:W-:-:S03]  /*56f0*/  PRMT R32, RZ, 0x7610, R32 ;  /* 0x00007610ff207816 */ /* 0x000fc60000000020 */
[----:B------:R-:W-:-:S05]  /*5700*/  FFMA R33, R224, UR20, R33 ;  /* 0x00000014e0217c23 */ /* 0x000fca0008000021 */
[----:B------:R-:W-:-:S05]  /*5710*/  F2FP.SATFINITE.E5M2.F32.PACK_AB_MERGE_C R33, RZ, R33, RZ ;  /* 0x00000021ff21723e */ /* 0x000fca00048060ff */
[----:B------:R1:W-:Y:S01]  /*5720*/  @!P5 STG.E.U8 desc[UR16][R26.64], R33 ;  /* 0x000000211a00d986 */ /* 0x0003e2000c101110 */
[----:B------:R-:W-:Y:S05]  /*5730*/  @P2 BRA `(.L_x_40) ;  /* 0x0000000000042947 */ /* 0x000fea0003800000 */
[----:B------:R4:W5:Y:S02]  /*5740*/  LDG.E.U8 R32, desc[UR16][R30.64+0x1] ;  /* 0x000001101e207981 */ /* 0x000964000c1e1100 */
.L_x_40:
[----:B------:R-:W-:Y:S05]  /*5750*/  BSYNC B1 ;  /* 0x0000000000017941 */ /* 0x000fea0003800000 */
.L_x_39:
[----:B-----5:R-:W-:Y:S01]  /*5760*/  LOP3.LUT R32, R32, 0xff, RZ, 0xc0, !PT ;  /* 0x000000ff20207812 */ /* 0x020fe200078ec0ff */
[----:B------:R-:W-:Y:S01]  /*5770*/  BSSY B1, `(.L_x_41) ;  /* 0x000000b000017945 */ /* 0x000fe20003800000 */
[----:B------:R-:W-:Y:S02]  /*5780*/  ISETP.LT.OR P4, PT, R35, 0x9, !P0 ;  /* 0x000000092300780c */ /* 0x000fe40004781670 */
[----:B------:R-:W-:-:S05]  /*5790*/  F2FP.F16.E5M2.UNPACK_B R32, R32 ;  /* 0x00000020ff20723e */ /* 0x000fca00020004ff */
[----:B------:R-:W-:-:S05]  /*57a0*/  HADD2.F32 R32, -RZ, R32.H0_H0 ;  /* 0x20000020ff207230 */ /* 0x000fca0000004100 */
[----:B------:R-:W-:-:S04]  /*57b0*/  FMUL R32, R32, UR21 ;  /* 0x0000001520207c20 */ /* 0x000fc80008400000 */
[----:B------:R-:W-:-:S05]  /*57c0*/  FFMA R32, R223, UR20, R32 ;  /* 0x00000014df207c23 */ /* 0x000fca0008000020 */
[----:B-1----:R-:W-:Y:S02]  /*57d0*/  F2FP.SATFINITE.E5M2.F32.PACK_AB_MERGE_C R33, RZ, R32, RZ ;  /* 0x00000020ff21723e */ /* 0x002fe400048060ff */
[----:B------:R-:W-:-:S03]  /*57e0*/  PRMT R32, RZ, 0x7610, R32 ;  /* 0x00007610ff207816 */ /* 0x000fc60000000020 */
[----:B------:R1:W-:Y:S01]  /*57f0*/  @!P2 STG.E.U8 desc[UR16][R26.64+0x1], R33 ;  /* 0x000001211a00a986 */ /* 0x0003e2000c101110 */
[----:B------:R-:W-:Y:S05]  /*5800*/  @P4 BRA `(.L_x_42) ;  /* 0x0000000000044947 */ /* 0x000fea0003800000 */
[----:B------:R0:W5:Y:S02]  /*5810*/  LDG.E.U8 R32, desc[UR16][R28.64+0x8] ;  /* 0x000008101c207981 */ /* 0x000164000c1e1100 */
.L_x_42:
[----:B------:R-:W-:Y:S05]  /*5820*/  BSYNC B1 ;  /* 0x0000000000017941 */ /* 0x000fea0003800000 */
.L_x_41:
        /* <DEDUP_REMOVED lines=12> */
.L_x_44:
[----:B------:R-:W-:Y:S05]  /*58f0*/  BSYNC B1 ;  /* 0x0000000000017941 */ /* 0x000fea0003800000 */
.L_x_43:
        /* <DEDUP_REMOVED lines=12> */
.L_x_46:
[----:B------:R-:W-:Y:S05]  /*59c0*/  BSYNC B1 ;  /* 0x0000000000017941 */ /* 0x000fea0003800000 */
.L_x_45:
        /* <DEDUP_REMOVED lines=12> */
.L_x_48:
[----:B------:R-:W-:Y:S05]  /*5a90*/  BSYNC B1 ;  /* 0x0000000000017941 */ /* 0x000fea0003800000 */
.L_x_47:
        /* <DEDUP_REMOVED lines=12> */
.L_x_50:
[----:B------:R-:W-:Y:S05]  /*5b60*/  BSYNC B1 ;  /* 0x0000000000017941 */ /* 0x000fea0003800000 */
.L_x_49:
        /* <DEDUP_REMOVED lines=12> */
.L_x_52:
[----:B------:R-:W-:Y:S05]  /*5c30*/  BSYNC B1 ;  /* 0x0000000000017941 */ /* 0x000fea0003800000 */
.L_x_51:
        /* <DEDUP_REMOVED lines=12> */
.L_x_54:
[----:B------:R-:W-:Y:S05]  /*5d00*/  BSYNC B1 ;  /* 0x0000000000017941 */ /* 0x000fea0003800000 */
.L_x_53:
        /* <DEDUP_REMOVED lines=12> */
.L_x_56:
[----:B------:R-:W-:Y:S05]  /*5dd0*/  BSYNC B1 ;  /* 0x0000000000017941 */ /* 0x000fea0003800000 */
.L_x_55:
        /* <DEDUP_REMOVED lines=12> */
.L_x_58:
[----:B------:R-:W-:Y:S05]  /*5ea0*/  BSYNC B1 ;  /* 0x0000000000017941 */ /* 0x000fea0003800000 */
.L_x_57:
        /* <DEDUP_REMOVED lines=12> */
.L_x_60:
[----:B------:R-:W-:Y:S05]  /*5f70*/  BSYNC B1 ;  /* 0x0000000000017941 */ /* 0x000fea0003800000 */
.L_x_59:
        /* <DEDUP_REMOVED lines=12> */
.L_x_62:
[----:B------:R-:W-:Y:S05]  /*6040*/  BSYNC B1 ;  /* 0x0000000000017941 */ /* 0x000fea0003800000 */
.L_x_61:
        /* <DEDUP_REMOVED lines=12> */
.L_x_64:
[----:B------:R-:W-:Y:S05]  /*6110*/  BSYNC B1 ;  /* 0x0000000000017941 */ /* 0x000fea0003800000 */
.L_x_63:
        /* <DEDUP_REMOVED lines=12> */
.L_x_66:
[----:B------:R-:W-:Y:S05]  /*61e0*/  BSYNC B1 ;  /* 0x0000000000017941 */ /* 0x000fea0003800000 */
.L_x_65:
        /* <DEDUP_REMOVED lines=12> */
.L_x_68:
[----:B------:R-:W-:Y:S05]  /*62b0*/  BSYNC B1 ;  /* 0x0000000000017941 */ /* 0x000fea0003800000 */
.L_x_67:
        /* <DEDUP_REMOVED lines=12> */
.L_x_70:
[----:B------:R-:W-:Y:S05]  /*6380*/  BSYNC B1 ;  /* 0x0000000000017941 */ /* 0x000fea0003800000 */
.L_x_69:
        /* <DEDUP_REMOVED lines=12> */
.L_x_72:
[----:B------:R-:W-:Y:S05]  /*6450*/  BSYNC B1 ;  /* 0x0000000000017941 */ /* 0x000fea0003800000 */
.L_x_71:
        /* <DEDUP_REMOVED lines=12> */
.L_x_74:
[----:B------:R-:W-:Y:S05]  /*6520*/  BSYNC B1 ;  /* 0x0000000000017941 */ /* 0x000fea0003800000 */
.L_x_73:
        /* <DEDUP_REMOVED lines=12> */
.L_x_76:
[----:B------:R-:W-:Y:S05]  /*65f0*/  BSYNC B1 ;  /* 0x0000000000017941 */ /* 0x000fea0003800000 */
.L_x_75:
        /* <DEDUP_REMOVED lines=12> */
.L_x_78:
[----:B------:R-:W-:Y:S05]  /*66c0*/  BSYNC B1 ;  /* 0x0000000000017941 */ /* 0x000fea0003800000 */
.L_x_77:
        /* <DEDUP_REMOVED lines=12> */
.L_x_80:
[----:B------:R-:W-:Y:S05]  /*6790*/  BSYNC B1 ;  /* 0x0000000000017941 */ /* 0x000fea0003800000 */
.L_x_79:
        /* <DEDUP_REMOVED lines=12> */
.L_x_82:
[----:B------:R-:W-:Y:S05]  /*6860*/  BSYNC B1 ;  /* 0x0000000000017941 */ /* 0x000fea0003800000 */
.L_x_81:
        /* <DEDUP_REMOVED lines=12> */
.L_x_84:
[----:B------:R-:W-:Y:S05]  /*6930*/  BSYNC B1 ;  /* 0x0000000000017941 */ /* 0x000fea0003800000 */
.L_x_83:
        /* <DEDUP_REMOVED lines=12> */
.L_x_86:
[----:B------:R-:W-:Y:S05]  /*6a00*/  BSYNC B1 ;  /* 0x0000000000017941 */ /* 0x000fea0003800000 */
.L_x_85:
        /* <DEDUP_REMOVED lines=12> */
.L_x_88:
[----:B------:R-:W-:Y:S05]  /*6ad0*/  BSYNC B1 ;  /* 0x0000000000017941 */ /* 0x000fea0003800000 */
.L_x_87:
        /* <DEDUP_REMOVED lines=12> */
.L_x_90:
[----:B------:R-:W-:Y:S05]  /*6ba0*/  BSYNC B1 ;  /* 0x0000000000017941 */ /* 0x000fea0003800000 */
.L_x_89:
        /* <DEDUP_REMOVED lines=12> */
.L_x_92:
[----:B------:R-:W-:Y:S05]  /*6c70*/  BSYNC B1 ;  /* 0x0000000000017941 */ /* 0x000fea0003800000 */
.L_x_91:
        /* <DEDUP_REMOVED lines=12> */
.L_x_94:
[----:B------:R-:W-:Y:S05]  /*6d40*/  BSYNC B1 ;  /* 0x0000000000017941 */ /* 0x000fea0003800000 */
.L_x_93:
        /* <DEDUP_REMOVED lines=12> */
.L_x_96:
[----:B------:R-:W-:Y:S05]  /*6e10*/  BSYNC B1 ;  /* 0x0000000000017941 */ /* 0x000fea0003800000 */
.L_x_95:
        /* <DEDUP_REMOVED lines=12> */
.L_x_98:
[----:B------:R-:W-:Y:S05]  /*6ee0*/  BSYNC B1 ;  /* 0x0000000000017941 */ /* 0x000fea0003800000 */
.L_x_97:
        /* <DEDUP_REMOVED lines=12> */
.L_x_100:
[----:B------:R-:W-:Y:S05]  /*6fb0*/  BSYNC B1 ;  /* 0x0000000000017941 */ /* 0x000fea0003800000 */
.L_x_99:
        /* <DEDUP_REMOVED lines=12> */
.L_x_102:
[----:B------:R-:W-:Y:S05]  /*7080*/  BSYNC B1 ;  /* 0x0000000000017941 */ /* 0x000fea0003800000 */
.L_x_101:
        /* <DEDUP_REMOVED lines=12> */
.L_x_104:
[----:B------:R-:W-:Y:S05]  /*7150*/  BSYNC B1 ;  /* 0x0000000000017941 */ /* 0x000fea0003800000 */
.L_x_103:
        /* <DEDUP_REMOVED lines=12> */
.L_x_106:
[----:B------:R-:W-:Y:S05]  /*7220*/  BSYNC B1 ;  /* 0x0000000000017941 */ /* 0x000fea0003800000 */
.L_x_105:
        /* <DEDUP_REMOVED lines=12> */
.L_x_108:
[----:B------:R-:W-:Y:S05]  /*72f0*/  BSYNC B1 ;  /* 0x0000000000017941 */ /* 0x000fea0003800000 */
.L_x_107:
        /* <DEDUP_REMOVED lines=12> */
.L_x_110:
[----:B------:R-:W-:Y:S05]  /*73c0*/  BSYNC B1 ;  /* 0x0000000000017941 */ /* 0x000fea0003800000 */
.L_x_109:
        /* <DEDUP_REMOVED lines=12> */
.L_x_112:
[----:B------:R-:W-:Y:S05]  /*7490*/  BSYNC B1 ;  /* 0x0000000000017941 */ /* 0x000fea0003800000 */
.L_x_111:
        /* <DEDUP_REMOVED lines=12> */
.L_x_114:
[----:B------:R-:W-:Y:S05]  /*7560*/  BSYNC B1 ;  /* 0x0000000000017941 */ /* 0x000fea0003800000 */
.L_x_113:
        /* <DEDUP_REMOVED lines=12> */
.L_x_116:
[----:B------:R-:W-:Y:S05]  /*7630*/  BSYNC B1 ;  /* 0x0000000000017941 */ /* 0x000fea0003800000 */
.L_x_115:
        /* <DEDUP_REMOVED lines=12> */
.L_x_118:
[----:B------:R-:W-:Y:S05]  /*7700*/  BSYNC B1 ;  /* 0x0000000000017941 */ /* 0x000fea0003800000 */
.L_x_117:
        /* <DEDUP_REMOVED lines=12> */
.L_x_120:
[----:B------:R-:W-:Y:S05]  /*77d0*/  BSYNC B1 ;  /* 0x0000000000017941 */ /* 0x000fea0003800000 */
.L_x_119:
        /* <DEDUP_REMOVED lines=12> */
.L_x_122:
[----:B------:R-:W-:Y:S05]  /*78a0*/  BSYNC B1 ;  /* 0x0000000000017941 */ /* 0x000fea0003800000 */
.L_x_121:
        /* <DEDUP_REMOVED lines=12> */
.L_x_124:
[----:B------:R-:W-:Y:S05]  /*7970*/  BSYNC B1 ;  /* 0x0000000000017941 */ /* 0x000fea0003800000 */
.L_x_123:
        /* <DEDUP_REMOVED lines=12> */
.L_x_126:
[----:B------:R-:W-:Y:S05]  /*7a40*/  BSYNC B1 ;  /* 0x0000000000017941 */ /* 0x000fea0003800000 */
.L_x_125:
        /* <DEDUP_REMOVED lines=12> */
.L_x_128:
[----:B------:R-:W-:Y:S05]  /*7b10*/  BSYNC B1 ;  /* 0x0000000000017941 */ /* 0x000fea0003800000 */
.L_x_127:
        /* <DEDUP_REMOVED lines=12> */
.L_x_130:
[----:B------:R-:W-:Y:S05]  /*7be0*/  BSYNC B1 ;  /* 0x0000000000017941 */ /* 0x000fea0003800000 */
.L_x_129:
        /* <DEDUP_REMOVED lines=12> */
.L_x_132:
[----:B------:R-:W-:Y:S05]  /*7cb0*/  BSYNC B1 ;  /* 0x0000000000017941 */ /* 0x000fea0003800000 */
.L_x_131:
        /* <DEDUP_REMOVED lines=12> */
.L_x_134:
[----:B------:R-:W-:Y:S05]  /*7d80*/  BSYNC B1 ;  /* 0x0000000000017941 */ /* 0x000fea0003800000 */
.L_x_133:
        /* <DEDUP_REMOVED lines=12> */
.L_x_136:
[----:B------:R-:W-:Y:S05]  /*7e50*/  BSYNC B1 ;  /* 0x0000000000017941 */ /* 0x000fea0003800000 */
.L_x_135:
        /* <DEDUP_REMOVED lines=12> */
.L_x_138:
[----:B------:R-:W-:Y:S05]  /*7f20*/  BSYNC B1 ;  /* 0x0000000000017941 */ /* 0x000fea0003800000 */
.L_x_137:
        /* <DEDUP_REMOVED lines=12> */
.L_x_140:
[----:B------:R-:W-:Y:S05]  /*7ff0*/  BSYNC B1 ;  /* 0x0000000000017941 */ /* 0x000fea0003800000 */
.L_x_139:
        /* <DEDUP_REMOVED lines=12> */
.L_x_142:
[----:B------:R-:W-:Y:S05]  /*80c0*/  BSYNC B1 ;  /* 0x0000000000017941 */ /* 0x000fea0003800000 */
.L_x_141:
        /* <DEDUP_REMOVED lines=12> */
.L_x_144:
[----:B------:R-:W-:Y:S05]  /*8190*/  BSYNC B1 ;  /* 0x0000000000017941 */ /* 0x000fea0003800000 */
.L_x_143:
        /* <DEDUP_REMOVED lines=12> */
.L_x_146:
[----:B------:R-:W-:Y:S05]  /*8260*/  BSYNC B1 ;  /* 0x0000000000017941 */ /* 0x000fea0003800000 */
.L_x_145:
        /* <DEDUP_REMOVED lines=12> */
.L_x_148:
[----:B------:R-:W-:Y:S05]  /*8330*/  BSYNC B1 ;  /* 0x0000000000017941 */ /* 0x000fea0003800000 */
.L_x_147:
        /* <DEDUP_REMOVED lines=12> */
.L_x_150:
[----:B------:R-:W-:Y:S05]  /*8400*/  BSYNC B1 ;  /* 0x0000000000017941 */ /* 0x000fea0003800000 */
.L_x_149:
        /* <DEDUP_REMOVED lines=12> */
.L_x_152:
[----:B------:R-:W-:Y:S05]  /*84d0*/  BSYNC B1 ;  /* 0x0000000000017941 */ /* 0x000fea0003800000 */
.L_x_151:
        /* <DEDUP_REMOVED lines=12> */
.L_x_154:
[----:B------:R-:W-:Y:S05]  /*85a0*/  BSYNC B1 ;  /* 0x0000000000017941 */ /* 0x000fea0003800000 */
.L_x_153:
        /* <DEDUP_REMOVED lines=12> */
.L_x_156:
[----:B------:R-:W-:Y:S05]  /*8670*/  BSYNC B1 ;  /* 0x0000000000017941 */ /* 0x000fea0003800000 */
.L_x_155:
        /* <DEDUP_REMOVED lines=12> */
.L_x_158:
[----:B------:R-:W-:Y:S05]  /*8740*/  BSYNC B1 ;  /* 0x0000000000017941 */ /* 0x000fea0003800000 */
.L_x_157:
        /* <DEDUP_REMOVED lines=12> */
.L_x_160:
[----:B------:R-:W-:Y:S05]  /*8810*/  BSYNC B1 ;  /* 0x0000000000017941 */ /* 0x000fea0003800000 */
.L_x_159:
        /* <DEDUP_REMOVED lines=12> */
.L_x_162:
[----:B------:R-:W-:Y:S05]  /*88e0*/  BSYNC B1 ;  /* 0x0000000000017941 */ /* 0x000fea0003800000 */
.L_x_161:
        /* <DEDUP_REMOVED lines=12> */
.L_x_164:
[----:B------:R-:W-:Y:S05]  /*89b0*/  BSYNC B1 ;  /* 0x0000000000017941 */ /* 0x000fea0003800000 */
.L_x_163:
        /* <DEDUP_REMOVED lines=12> */
.L_x_166:
[----:B------:R-:W-:Y:S05]  /*8a80*/  BSYNC B1 ;  /* 0x0000000000017941 */ /* 0x000fea0003800000 */
.L_x_165:
        /* <DEDUP_REMOVED lines=12> */
.L_x_168:
[----:B------:R-:W-:Y:S05]  /*8b50*/  BSYNC B1 ;  /* 0x0000000000017941 */ /* 0x000fea0003800000 */
.L_x_167:
        /* <DEDUP_REMOVED lines=12> */
.L_x_170:
[----:B------:R-:W-:Y:S05]  /*8c20*/  BSYNC B1 ;  /* 0x0000000000017941 */ /* 0x000fea0003800000 */
.L_x_169:
        /* <DEDUP_REMOVED lines=12> */
.L_x_172:
[----:B------:R-:W-:Y:S05]  /*8cf0*/  BSYNC B1 ;  /* 0x0000000000017941 */ /* 0x000fea0003800000 */
.L_x_171:
        /* <DEDUP_REMOVED lines=12> */
.L_x_174:
[----:B------:R-:W-:Y:S05]  /*8dc0*/  BSYNC B1 ;  /* 0x0000000000017941 */ /* 0x000fea0003800000 */
.L_x_173:
        /* <DEDUP_REMOVED lines=12> */
.L_x_176:
[----:B------:R-:W-:Y:S05]  /*8e90*/  BSYNC B1 ;  /* 0x0000000000017941 */ /* 0x000fea0003800000 */
.L_x_175:
        /* <DEDUP_REMOVED lines=12> */
.L_x_178:
[----:B------:R-:W-:Y:S05]  /*8f60*/  BSYNC B1 ;  /* 0x0000000000017941 */ /* 0x000fea0003800000 */
.L_x_177:
        /* <DEDUP_REMOVED lines=12> */
.L_x_180:
[----:B------:R-:W-:Y:S05]  /*9030*/  BSYNC B1 ;  /* 0x0000000000017941 */ /* 0x000fea0003800000 */
.L_x_179:
        /* <DEDUP_REMOVED lines=12> */
.L_x_182:
[----:B------:R-:W-:Y:S05]  /*9100*/  BSYNC B1 ;  /* 0x0000000000017941 */ /* 0x000fea0003800000 */
.L_x_181:
        /* <DEDUP_REMOVED lines=12> */
.L_x_184:
[----:B------:R-:W-:Y:S05]  /*91d0*/  BSYNC B1 ;  /* 0x0000000000017941 */ /* 0x000fea0003800000 */
.L_x_183:
[----:B-----5:R-:W-:Y:S01]  /*91e0*/  LOP3.LUT R32, R32, 0xff, RZ, 0xc0, !PT ;  /* 0x000000ff20207812 */ /* 0x020fe200078ec0ff */
[----:B------:R-:W-:Y:S01]  /*91f0*/  BSSY B1, `(.L_x_185) ;  /* 0x000000b000017945 */ /* 0x000fe20003800000 */
[----:B------:R-:W-:Y:S02]  /*9200*/  ISETP.LT.OR P4, PT, R35, 0x99, !P0 ;  /* 0x000000992300780c */ /* 0x000fe40004781670 */
[----:B------:R-:W-:-:S05]  /*9210*/  F2FP.F16.E5M2.UNPACK_B R32, R32 ;  /* 0x00000020ff20723e */ /* 0x000fca00020004ff */
[----:B------:R-:W-:-:S05]  /*9220*/  HADD2.F32 R32, -RZ, R32.H0_H0 ;  /* 0x20000020ff207230 */ /* 0x000fca0000004100 */
[----:B------:R-:W-:-:S04]  /*9230*/  FMUL R32, R32, UR21 ;  /* 0x0000001520207c20 */ /* 0x000fc80008400000 */
[----:B------:R-:W-:Y:S01]  /*9240*/  FFMA R32, R23, UR20, R32 ;  /* 0x0000001417207c23 */ /* 0x000fe20008000020 */
[----:B------:R-:W-:-:S04]  /*9250*/  PRMT R23, RZ, 0x7610, R23 ;  /* 0x00007610ff177816 */ /* 0x000fc80000000017 */
[----:B-1----:R-:W-:-:S05]  /*9260*/  F2FP.SATFINITE.E5M2.F32.PACK_AB_MERGE_C R33, RZ, R32, RZ ;  /* 0x00000020ff21723e */ /* 0x002fca00048060ff */
[----:B------:R1:W-:Y:S01]  /*9270*/  @!P2 STG.E.U8 desc[UR16][R26.64+0x91], R33 ;  /* 0x000091211a00a986 */ /* 0x0003e2000c101110 */
[----:B------:R-:W-:Y:S05]  /*9280*/  @P4 BRA `(.L_x_186) ;  /* 0x0000000000044947 */ /* 0x000fea0003800000 */
[----:B------:R0:W5:Y:S02]  /*9290*/  LDG.E.U8 R23, desc[UR16][R28.64+0x98] ;  /* 0x000098101c177981 */ /* 0x000164000c1e1100 */
.L_x_186:
[----:B------:R-:W-:Y:S05]  /*92a0*/  BSYNC B1 ;  /* 0x0000000000017941 */ /* 0x000fea0003800000 */
.L_x_185:
        /* <DEDUP_REMOVED lines=8> */
[----:B------:R-:W-:-:S05]  /*9330*/  F2FP.SATFINITE.E5M2.F32.PACK_AB_MERGE_C R23, RZ, R23, RZ ;  /* 0x00000017ff17723e */ /* 0x000fca00048060ff */
[----:B------:R0:W-:Y:S01]  /*9340*/  @!P4 STG.E.U8 desc[UR16][R24.64+0x98], R23 ;  /* 0x000098171800c986 */ /* 0x0001e2000c101110 */
[----:B------:R-:W-:Y:S05]  /*9350*/  @P2 BRA `(.L_x_188) ;  /* 0x0000000000042947 */ /* 0x000fea0003800000 */
[----:B------:R0:W5:Y:S02]  /*9360*/  LDG.E.U8 R22, desc[UR16][R28.64+0x99] ;  /* 0x000099101c167981 */ /* 0x000164000c1e1100 */
.L_x_188:
[----:B------:R-:W-:Y:S05]  /*9370*/  BSYNC B1 ;  /* 0x0000000000017941 */ /* 0x000fea0003800000 */
.L_x_187:
        /* <DEDUP_REMOVED lines=8> */
[----:B0-----:R-:W-:-:S05]  /*9400*/  F2FP.SATFINITE.E5M2.F32.PACK_AB_MERGE_C R23, RZ, R22, RZ ;  /* 0x00000016ff17723e */ /* 0x001fca00048060ff */
[----:B------:R0:W-:Y:S01]  /*9410*/  @!P2 STG.E.U8 desc[UR16][R24.64+0x99], R23 ;  /* 0x000099171800a986 */ /* 0x0001e2000c101110 */
[----:B------:R-:W-:Y:S05]  /*9420*/  @P4 BRA `(.L_x_190) ;  /* 0x0000000000044947 */ /* 0x000fea0003800000 */
[----:B------:R0:W5:Y:S02]  /*9430*/  LDG.E.U8 R21, desc[UR16][R30.64+0x98] ;  /* 0x000098101e157981 */ /* 0x000164000c1e1100 */
.L_x_190:
[----:B------:R-:W-:Y:S05]  /*9440*/  BSYNC B1 ;  /* 0x0000000000017941 */ /* 0x000fea0003800000 */
.L_x_189:
        /* <DEDUP_REMOVED lines=12> */
.L_x_192:
[----:B------:R-:W-:Y:S05]  /*9510*/  BSYNC B1 ;  /* 0x0000000000017941 */ /* 0x000fea0003800000 */
.L_x_191:
        /* <DEDUP_REMOVED lines=12> */
.L_x_194:
[----:B------:R-:W-:Y:S05]  /*95e0*/  BSYNC B1 ;  /* 0x0000000000017941 */ /* 0x000fea0003800000 */
.L_x_193:
        /* <DEDUP_REMOVED lines=12> */
.L_x_196:
[----:B------:R-:W-:Y:S05]  /*96b0*/  BSYNC B1 ;  /* 0x0000000000017941 */ /* 0x000fea0003800000 */
.L_x_195:
        /* <DEDUP_REMOVED lines=12> */
.L_x_198:
[----:B------:R-:W-:Y:S05]  /*9780*/  BSYNC B1 ;  /* 0x0000000000017941 */ /* 0x000fea0003800000 */
.L_x_197:
        /* <DEDUP_REMOVED lines=12> */
.L_x_200:
[----:B------:R-:W-:Y:S05]  /*9850*/  BSYNC B1 ;  /* 0x0000000000017941 */ /* 0x000fea0003800000 */
.L_x_199:
        /* <DEDUP_REMOVED lines=12> */
.L_x_202:
[----:B------:R-:W-:Y:S05]  /*9920*/  BSYNC B1 ;  /* 0x0000000000017941 */ /* 0x000fea0003800000 */
.L_x_201:
        /* <DEDUP_REMOVED lines=12> */
.L_x_204:
[----:B------:R-:W-:Y:S05]  /*99f0*/  BSYNC B1 ;  /* 0x0000000000017941 */ /* 0x000fea0003800000 */
.L_x_203:
        /* <DEDUP_REMOVED lines=12> */
.L_x_206:
[----:B------:R-:W-:Y:S05]  /*9ac0*/  BSYNC B1 ;  /* 0x0000000000017941 */ /* 0x000fea0003800000 */
.L_x_205:
        /* <DEDUP_REMOVED lines=12> */
.L_x_208:
[----:B------:R-:W-:Y:S05]  /*9b90*/  BSYNC B1 ;  /* 0x0000000000017941 */ /* 0x000fea0003800000 */
.L_x_207:
        /* <DEDUP_REMOVED lines=12> */
.L_x_210:
[----:B------:R-:W-:Y:S05]  /*9c60*/  BSYNC B1 ;  /* 0x0000000000017941 */ /* 0x000fea0003800000 */
.L_x_209:
        /* <DEDUP_REMOVED lines=12> */
.L_x_212:
[----:B------:R-:W-:Y:S05]  /*9d30*/  BSYNC B1 ;  /* 0x0000000000017941 */ /* 0x000fea0003800000 */
.L_x_211:
        /* <DEDUP_REMOVED lines=12> */
.L_x_214:
[----:B------:R-:W-:Y:S05]  /*9e00*/  BSYNC B1 ;  /* 0x0000000000017941 */ /* 0x000fea0003800000 */
.L_x_213:
        /* <DEDUP_REMOVED lines=12> */
.L_x_216:
[----:B------:R-:W-:Y:S05]  /*9ed0*/  BSYNC B1 ;  /* 0x0000000000017941 */ /* 0x000fea0003800000 */
.L_x_215:
        /* <DEDUP_REMOVED lines=12> */
.L_x_218:
[----:B------:R-:W-:Y:S05]  /*9fa0*/  BSYNC B1 ;  /* 0x0000000000017941 */ /* 0x000fea0003800000 */
.L_x_217:
        /* <DEDUP_REMOVED lines=12> */
.L_x_220:
[----:B------:R-:W-:Y:S05]  /*a070*/  BSYNC B1 ;  /* 0x0000000000017941 */ /* 0x000fea0003800000 */
.L_x_219:
        /* <DEDUP_REMOVED lines=12> */
.L_x_222:
[----:B------:R-:W-:Y:S05]  /*a140*/  BSYNC B1 ;  /* 0x0000000000017941 */ /* 0x000fea0003800000 */
.L_x_221:
        /* <DEDUP_REMOVED lines=12> */
.L_x_224:
[----:B------:R-:W-:Y:S05]  /*a210*/  BSYNC B1 ;  /* 0x0000000000017941 */ /* 0x000fea0003800000 */
.L_x_223:
        /* <DEDUP_REMOVED lines=12> */
.L_x_226:
[----:B------:R-:W-:Y:S05]  /*a2e0*/  BSYNC B1 ;  /* 0x0000000000017941 */ /* 0x000fea0003800000 */
.L_x_225:
        /* <DEDUP_REMOVED lines=12> */
.L_x_228:
[----:B------:R-:W-:Y:S05]  /*a3b0*/  BSYNC B1 ;  /* 0x0000000000017941 */ /* 0x000fea0003800000 */
.L_x_227:
[----:B-----5:R-:W-:Y:S01]  /*a3c0*/  LOP3.LUT R2, R2, 0xff, RZ, 0xc0, !PT ;  /* 0x000000ff02027812 */ /* 0x020fe200078ec0ff */
[----:B------:R-:W-:Y:S01]  /*a3d0*/  BSSY B1, `(.L_x_229) ;  /* 0x000000b000017945 */ /* 0x000fe20003800000 */
[----:B------:R-:W-:Y:S02]  /*a3e0*/  ISETP.LT.OR P4, PT, R35, 0xc1, !P1 ;  /* 0x000000c12300780c */ /* 0x000fe40004f81670 */
[----:B------:R-:W-:-:S05]  /*a3f0*/  F2FP.F16.E5M2.UNPACK_B R2, R2 ;  /* 0x00000002ff02723e */ /* 0x000fca00020004ff */
[----:B------:R-:W-:-:S05]  /*a400*/  HADD2.F32 R2, -RZ, R2.H0_H0 ;  /* 0x20000002ff027230 */ /* 0x000fca0000004100 */
[----:B0-----:R-:W-:-:S04]  /*a410*/  FMUL R3, R2, UR21 ;  /* 0x0000001502037c20 */ /* 0x001fc80008400000 */
[----:B------:R-:W-:Y:S01]  /*a420*/  FFMA R3, R0, UR20, R3 ;  /* 0x0000001400037c23 */ /* 0x000fe20008000003 */
[----:B------:R-:W-:-:S04]  /*a430*/  PRMT R0, RZ, 0x7610, R0 ;  /* 0x00007610ff007816 */ /* 0x000fc80000000000 */
[----:B------:R-:W-:-:S05]  /*a440*/  F2FP.SATFINITE.E5M2.F32.PACK_AB_MERGE_C R3, RZ, R3, RZ ;  /* 0x00000003ff03723e */ /* 0x000fca00048060ff */
[----:B------:R0:W-:Y:S01]  /*a450*/  @!P2 STG.E.U8 desc[UR16][R24.64+0xc1], R3 ;  /* 0x0000c1031800a986 */ /* 0x0001e2000c101110 */
[----:B------:R-:W-:Y:S05]  /*a460*/  @P4 BRA `(.L_x_230) ;  /* 0x0000000000044947 */ /* 0x000fea0003800000 */
[----:B------:R0:W5:Y:S02]  /*a470*/  LDG.E.U8 R0, desc[UR16][R30.64+0xc0] ;  /* 0x0000c0101e007981 */ /* 0x000164000c1e1100 */
.L_x_230:
[----:B------:R-:W-:Y:S05]  /*a480*/  BSYNC B1 ;  /* 0x0000000000017941 */ /* 0x000fea0003800000 */
.L_x_229:
[----:B------:R-:W2:Y:S01]  /*a490*/  LDL.LU R2, [R1] ;  /* 0x0000000001027983 */ /* 0x000ea20000300800 */
[----:B-----5:R-:W-:Y:S01]  /*a4a0*/  LOP3.LUT R0, R0, 0xff, RZ, 0xc0, !PT ;  /* 0x000000ff00007812 */ /* 0x020fe200078ec0ff */
[----:B------:R-:W-:Y:S01]  /*a4b0*/  BSSY B1, `(.L_x_231) ;  /* 0x000000b000017945 */ /* 0x000fe20003800000 */
[----:B------:R-:W-:Y:S02]  /*a4c0*/  ISETP.LT.OR P2, PT, R35, 0xc2, !P1 ;  /* 0x000000c22300780c */ /* 0x000fe40004f41670 */
[----:B------:R-:W-:-:S05]  /*a4d0*/  F2FP.F16.E5M2.UNPACK_B R0, R0 ;  /* 0x00000000ff00723e */ /* 0x000fca00020004ff */
[----:B------:R-:W-:-:S05]  /*a4e0*/  HADD2.F32 R0, -RZ, R0.H0_H0 ;  /* 0x20000000ff007230 */ /* 0x000fca0000004100 */
[----:B------:R-:W-:-:S04]  /*a4f0*/  FMUL R0, R0, UR21 ;  /* 0x0000001500007c20 */ /* 0x000fc80008400000 */
[----:B--2---:R-:W-:-:S05]  /*a500*/  FFMA R0, R2, UR20, R0 ;  /* 0x0000001402007c23 */ /* 0x004fca0008000000 */
[----:B0-----:R-:W-:Y:S02]  /*a510*/  F2FP.SATFINITE.E5M2.F32.PACK_AB_MERGE_C R3, RZ, R0, RZ ;  /* 0x00000000ff03723e */ /* 0x001fe400048060ff */
[----:B------:R-:W-:-:S03]  /*a520*/  PRMT R0, RZ, 0x7610, R0 ;  /* 0x00007610ff007816 */ /* 0x000fc60000000000 */
[----:B------:R0:W-:Y:S01]  /*a530*/  @!P4 STG.E.U8 desc[UR16][R26.64+0xc0], R3 ;  /* 0x0000c0031a00c986 */ /* 0x0001e2000c101110 */
[----:B------:R-:W-:Y:S05]  /*a540*/  @P2 BRA `(.L_x_232) ;  /* 0x0000000000042947 */ /* 0x000fea0003800000 */
[----:B------:R2:W5:Y:S02]  /*a550*/  LDG.E.U8 R0, desc[UR16][R30.64+0xc1] ;  /* 0x0000c1101e007981 */ /* 0x000564000c1e1100 */
.L_x_232:
[----:B------:R-:W-:Y:S05]  /*a560*/  BSYNC B1 ;  /* 0x0000000000017941 */ /* 0x000fea0003800000 */
.L_x_231:
[----:B------:R-:W3:Y:S01]  /*a570*/  LDL.LU R2, [R1+0x4] ;  /* 0x0000040001027983 */ /* 0x000ee20000300800 */
[----:B-----5:R-:W-:Y:S01]  /*a580*/  LOP3.LUT R0, R0, 0xff, RZ, 0xc0, !PT ;  /* 0x000000ff00007812 */ /* 0x020fe200078ec0ff */
[----:B------:R-:W-:Y:S01]  /*a590*/  BSSY B1, `(.L_x_233) ;  /* 0x000000b000017945 */ /* 0x000fe20003800000 */
[----:B------:R-:W-:Y:S02]  /*a5a0*/  ISETP.LT.OR P4, PT, R35, 0xc9, !P0 ;  /* 0x000000c92300780c */ /* 0x000fe40004781670 */
[----:B------:R-:W-:-:S05]  /*a5b0*/  F2FP.F16.E5M2.UNPACK_B R0, R0 ;  /* 0x00000000ff00723e */ /* 0x000fca00020004ff */
[----:B------:R-:W-:-:S05]  /*a5c0*/  HADD2.F32 R0, -RZ, R0.H0_H0 ;  /* 0x20000000ff007230 */ /* 0x000fca0000004100 */
[----:B------:R-:W-:-:S04]  /*a5d0*/  FMUL R0, R0, UR21 ;  /* 0x0000001500007c20 */ /* 0x000fc80008400000 */
[----:B---3--:R-:W-:-:S05]  /*a5e0*/  FFMA R0, R2, UR20, R0 ;  /* 0x0000001402007c23 */ /* 0x008fca0008000000 */
[----:B0-----:R-:W-:Y:S02]  /*a5f0*/  F2FP.SATFINITE.E5M2.F32.PACK_AB_MERGE_C R3, RZ, R0, RZ ;  /* 0x00000000ff03723e */ /* 0x001fe400048060ff */
[----:B------:R-:W-:-:S03]  /*a600*/  PRMT R0, RZ, 0x7610, R0 ;  /* 0x00007610ff007816 */ /* 0x000fc60000000000 */
[----:B------:R0:W-:Y:S01]  /*a610*/  @!P2 STG.E.U8 desc[UR16][R26.64+0xc1], R3 ;  /* 0x0000c1031a00a986 */ /* 0x0001e2000c101110 */
[----:B------:R-:W-:Y:S05]  /*a620*/  @P4 BRA `(.L_x_234) ;  /* 0x0000000000044947 */ /* 0x000fea0003800000 */
[----:B------:R3:W5:Y:S02]  /*a630*/  LDG.E.U8 R0, desc[UR16][R28.64+0xc8] ;  /* 0x0000c8101c007981 */ /* 0x000764000c1e1100 */
.L_x_234:
[----:B------:R-:W-:Y:S05]  /*a640*/  BSYNC B1 ;  /* 0x0000000000017941 */ /* 0x000fea0003800000 */
.L_x_233:
[----:B------:R-:W2:Y:S01]  /*a650*/  LDL.LU R2, [R1+0x8] ;  /* 0x0000080001027983 */ /* 0x000ea20000300800 */
        /* <DEDUP_REMOVED lines=12> */
.L_x_236:
[----:B------:R-:W-:Y:S05]  /*a720*/  BSYNC B1 ;  /* 0x0000000000017941 */ /* 0x000fea0003800000 */
.L_x_235:
        /* <DEDUP_REMOVED lines=13> */
.L_x_238:
[----:B------:R-:W-:Y:S05]  /*a800*/  BSYNC B1 ;  /* 0x0000000000017941 */ /* 0x000fea0003800000 */
.L_x_237:
        /* <DEDUP_REMOVED lines=13> */
.L_x_240:
[----:B------:R-:W-:Y:S05]  /*a8e0*/  BSYNC B1 ;  /* 0x0000000000017941 */ /* 0x000fea0003800000 */
.L_x_239:
        /* <DEDUP_REMOVED lines=13> */
.L_x_242:
[----:B------:R-:W-:Y:S05]  /*a9c0*/  BSYNC B1 ;  /* 0x0000000000017941 */ /* 0x000fea0003800000 */
.L_x_241:
        /* <DEDUP_REMOVED lines=13> */
.L_x_244:
[----:B------:R-:W-:Y:S05]  /*aaa0*/  BSYNC B1 ;  /* 0x0000000000017941 */ /* 0x000fea0003800000 */
.L_x_243:
        /* <DEDUP_REMOVED lines=13> */
.L_x_246:
[----:B------:R-:W-:Y:S05]  /*ab80*/  BSYNC B1 ;  /* 0x0000000000017941 */ /* 0x000fea0003800000 */
.L_x_245:
        /* <DEDUP_REMOVED lines=13> */
.L_x_248:
[----:B------:R-:W-:Y:S05]  /*ac60*/  BSYNC B1 ;  /* 0x0000000000017941 */ /* 0x000fea0003800000 */
.L_x_247:
        /* <DEDUP_REMOVED lines=13> */
.L_x_250:
[----:B------:R-:W-:Y:S05]  /*ad40*/  BSYNC B1 ;  /* 0x0000000000017941 */ /* 0x000fea0003800000 */
.L_x_249:
        /* <DEDUP_REMOVED lines=13> */
.L_x_252:
[----:B------:R-:W-:Y:S05]  /*ae20*/  BSYNC B1 ;  /* 0x0000000000017941 */ /* 0x000fea0003800000 */
.L_x_251:
        /* <DEDUP_REMOVED lines=13> */
.L_x_254:
[----:B------:R-:W-:Y:S05]  /*af00*/  BSYNC B1 ;  /* 0x0000000000017941 */ /* 0x000fea0003800000 */
.L_x_253:
        /* <DEDUP_REMOVED lines=13> */
.L_x_256:
[----:B------:R-:W-:Y:S05]  /*afe0*/  BSYNC B1 ;  /* 0x0000000000017941 */ /* 0x000fea0003800000 */
.L_x_255:
        /* <DEDUP_REMOVED lines=13> */
.L_x_258:
[----:B------:R-:W-:Y:S05]  /*b0c0*/  BSYNC B1 ;  /* 0x0000000000017941 */ /* 0x000fea0003800000 */
.L_x_257:
        /* <DEDUP_REMOVED lines=13> */
.L_x_260:
[----:B------:R-:W-:Y:S05]  /*b1a0*/  BSYNC B1 ;  /* 0x0000000000017941 */ /* 0x000fea0003800000 */
.L_x_259:
        /* <DEDUP_REMOVED lines=13> */
.L_x_262:
[----:B------:R-:W-:Y:S05]  /*b280*/  BSYNC B1 ;  /* 0x0000000000017941 */ /* 0x000fea0003800000 */
.L_x_261:
        /* <DEDUP_REMOVED lines=13> */
.L_x_264:
[----:B------:R-:W-:Y:S05]  /*b360*/  BSYNC B1 ;  /* 0x0000000000017941 */ /* 0x000fea0003800000 */
.L_x_263:
        /* <DEDUP_REMOVED lines=13> */
.L_x_266:
[----:B------:R-:W-:Y:S05]  /*b440*/  BSYNC B1 ;  /* 0x0000000000017941 */ /* 0x000fea0003800000 */
.L_x_265:
        /* <DEDUP_REMOVED lines=13> */
.L_x_268:
[----:B------:R-:W-:Y:S05]  /*b520*/  BSYNC B1 ;  /* 0x0000000000017941 */ /* 0x000fea0003800000 */
.L_x_267:
        /* <DEDUP_REMOVED lines=13> */
.L_x_270:
[----:B------:R-:W-:Y:S05]  /*b600*/  BSYNC B1 ;  /* 0x0000000000017941 */ /* 0x000fea0003800000 */
.L_x_269:
        /* <DEDUP_REMOVED lines=13> */
.L_x_272:
[----:B------:R-:W-:Y:S05]  /*b6e0*/  BSYNC B1 ;  /* 0x0000000000017941 */ /* 0x000fea0003800000 */
.L_x_271:
        /* <DEDUP_REMOVED lines=13> */
.L_x_274:
[----:B------:R-:W-:Y:S05]  /*b7c0*/  BSYNC B1 ;  /* 0x0000000000017941 */ /* 0x000fea0003800000 */
.L_x_273:
        /* <DEDUP_REMOVED lines=13> */
.L_x_276:
[----:B------:R-:W-:Y:S05]  /*b8a0*/  BSYNC B1 ;  /* 0x0000000000017941 */ /* 0x000fea0003800000 */
.L_x_275:
        /* <DEDUP_REMOVED lines=13> */
.L_x_278:
[----:B------:R-:W-:Y:S05]  /*b980*/  BSYNC B1 ;  /* 0x0000000000017941 */ /* 0x000fea0003800000 */
.L_x_277:
        /* <DEDUP_REMOVED lines=13> */
.L_x_280:
[----:B------:R-:W-:Y:S05]  /*ba60*/  BSYNC B1 ;  /* 0x0000000000017941 */ /* 0x000fea0003800000 */
.L_x_279:
        /* <DEDUP_REMOVED lines=13> */
.L_x_282:
[----:B------:R-:W-:Y:S05]  /*bb40*/  BSYNC B1 ;  /* 0x0000000000017941 */ /* 0x000fea0003800000 */
.L_x_281:
        /* <DEDUP_REMOVED lines=13> */
.L_x_284:
[----:B------:R-:W-:Y:S05]  /*bc20*/  BSYNC B1 ;  /* 0x0000000000017941 */ /* 0x000fea0003800000 */
.L_x_283:
        /* <DEDUP_REMOVED lines=13> */
.L_x_286:
[----:B------:R-:W-:Y:S05]  /*bd00*/  BSYNC B1 ;  /* 0x0000000000017941 */ /* 0x000fea0003800000 */
.L_x_285:
        /* <DEDUP_REMOVED lines=13> */
.L_x_288:
[----:B------:R-:W-:Y:S05]  /*bde0*/  BSYNC B1 ;  /* 0x0000000000017941 */ /* 0x000fea0003800000 */
.L_x_287:
[----:B------:R-:W-:Y:S05]  /*bdf0*/  @P1 BRA `(.L_x_289) ;  /* 0x0000002000a41947 */ /* 0x000fea0003800000 */
[----:B------:R-:W2:Y:S01]  /*be00*/  LDL.LU R2, [R1+0x74] ;  /* 0x0000740001027983 */ /* 0x000ea20000300800 */
[----:B-----5:R-:W-:-:S04]  /*be10*/  LOP3.LUT R0, R0, 0xff, RZ, 0xc0, !PT ;  /* 0x000000ff00007812 */ /* 0x020fc800078ec0ff */
[----:B------:R-:W-:-:S05]  /*be20*/  F2FP.F16.E5M2.UNPACK_B R0, R0 ;  /* 0x00000000ff00723e */ /* 0x000fca00020004ff */
[----:B------:R-:W-:-:S05]  /*be30*/  HADD2.F32 R0, -RZ, R0.H0_H0 ;  /* 0x20000000ff007230 */ /* 0x000fca0000004100 */
[----:B------:R-:W-:-:S04]  /*be40*/  FMUL R0, R0, UR21 ;  /* 0x0000001500007c20 */ /* 0x000fc80008400000 */
[----:B--2---:R-:W-:-:S05]  /*be50*/  FFMA R0, R2, UR20, R0 ;  /* 0x0000001402007c23 */ /* 0x004fca0008000000 */
[----:B0-----:R-:W-:-:S05]  /*be60*/  F2FP.SATFINITE.E5M2.F32.PACK_AB_MERGE_C R3, RZ, R0, RZ ;  /* 0x00000000ff03723e */ /* 0x001fca00048060ff */
[----:B------:R0:W-:Y:S01]  /*be70*/  STG.E.U8 desc[UR16][R26.64+0xf9], R3 ;  /* 0x0000f9031a007986 */ /* 0x0001e2000c101110 */
[----:B------:R-:W-:Y:S05]  /*be80*/  BRA `(.L_x_289) ;  /* 0x0000002000807947 */ /* 0x000fea0003800000 */
.L_x_32:
[----:B------:R-:W-:Y:S01]  /*be90*/  ISETP.GE.AND P1, PT, R38, 0x1, PT ;  /* 0x000000012600780c */ /* 0x000fe20003f26270 */
[----:B------:R-:W-:Y:S01]  /*bea0*/  FMUL R226, R226, UR20 ;  /* 0x00000014e2e27c20 */ /* 0x000fe20008400000 */
[----:B------:R-:W2:Y:S01]  /*beb0*/  LDL.LU R227, [R1+0x10] ;  /* 0x0000100001e37983 */ /* 0x000ea20000300800 */
[----:B------:R-:W-:Y:S01]  /*bec0*/  ISETP.GE.AND P0, PT, R38, 0x9, PT ;  /* 0x000000092600780c */ /* 0x000fe20003f06270 */
[----:B------:R-:W-:Y:S01]  /*bed0*/  FMUL R225, R225, UR20 ;  /* 0x00000014e1e17c20 */ /* 0x000fe20008400000 */
[C---:B------:R-:W-:Y:S02]  /*bee0*/  ISETP.LT.OR P4, PT, R35.reuse, 0x1, !P1 ;  /* 0x000000012300780c */ /* 0x040fe40004f81670 */
[C---:B------:R-:W-:Y:S02]  /*bef0*/  ISETP.LT.OR P5, PT, R35.reuse, 0x2, !P1 ;  /* 0x000000022300780c */ /* 0x040fe40004fa1670 */
[----:B------:R-:W-:Y:S02]  /*bf00*/  F2FP.SATFINITE.E5M2.F32.PACK_AB_MERGE_C R29, RZ, R226, RZ ;  /* 0x000000e2ff1d723e */ /* 0x000fe400048060ff */
[C---:B------:R-:W-:Y:S01]  /*bf10*/  ISETP.LT.OR P2, PT, R35.reuse, 0x1, !P0 ;  /* 0x000000012300780c */ /* 0x040fe20004741670 */
[----:B------:R-:W-:Y:S01]  /*bf20*/  FMUL R224, R224, UR20 ;  /* 0x00000014e0e07c20 */ /* 0x000fe20008400000 */
[----:B------:R-:W-:Y:S01]  /*bf30*/  ISETP.LT.OR P6, PT, R35, 0xa, !P1 ;  /* 0x0000000a2300780c */ /* 0x000fe20004fc1670 */
[----:B------:R-:W-:Y:S01]  /*bf40*/  FMUL R223, R223, UR20 ;  /* 0x00000014dfdf7c20 */ /* 0x000fe20008400000 */
[----:B------:R-:W-:Y:S01]  /*bf50*/  F2FP.SATFINITE.E5M2.F32.PACK_AB_MERGE_C R225, RZ, R225, RZ ;  /* 0x000000e1ffe1723e */ /* 0x000fe200048060ff */
[----:B------:R-:W-:Y:S01]  /*bf60*/  FMUL R221, R221, UR20 ;  /* 0x00000014dddd7c20 */ /* 0x000fe20008400000 */
[----:B------:R-:W-:Y:S01]  /*bf70*/  FMUL R222, R222, UR20 ;  /* 0x00000014dede7c20 */ /* 0x000fe20008400000 */
[----:B------:R0:W-:Y:S01]  /*bf80*/  @!P4 STG.E.U8 desc[UR16][R24.64], R29 ;  /* 0x0000001d1800c986 */ /* 0x0001e2000c101110 */
[----:B------:R-:W-:-:S02]  /*bf90*/  ISETP.LT.OR P4, PT, R35, 0x2, !P0 ;  /* 0x000000022300780c */ /* 0x000fc40004781670 */
[----:B------:R-:W-:Y:S01]  /*bfa0*/  F2FP.SATFINITE.E5M2.F32.PACK_AB_MERGE_C R31, RZ, R224, RZ ;  /* 0x000000e0ff1f723e */ /* 0x000fe200048060ff */
[----:B------:R1:W-:Y:S01]  /*bfb0*/  @!P5 STG.E.U8 desc[UR16][R24.64+0x1], R225 ;  /* 0x000001e11800d986 */ /* 0x0003e2000c101110 */
[C---:B------:R-:W-:Y:S02]  /*bfc0*/  ISETP.LT.OR P5, PT, R35.reuse, 0x9, !P1 ;  /* 0x000000092300780c */ /* 0x040fe40004fa1670 */
[----:B------:R-:W-:Y:S01]  /*bfd0*/  F2FP.SATFINITE.E5M2.F32.PACK_AB_MERGE_C R223, RZ, R223, RZ ;  /* 0x000000dfffdf723e */ /* 0x000fe200048060ff */
[----:B------:R-:W-:Y:S01]  /*bfe0*/  FMUL R220, R220, UR20 ;  /* 0x00000014dcdc7c20 */ /* 0x000fe20008400000 */
[----:B------:R-:W-:Y:S01]  /*bff0*/  F2FP.SATFINITE.E5M2.F32.PACK_AB_MERGE_C R221, RZ, R221, RZ ;  /* 0x000000ddffdd723e */ /* 0x000fe200048060ff */
[----:B------:R-:W-:Y:S01]  /*c000*/  @!P2 STG.E.U8 desc[UR16][R26.64], R31 ;  /* 0x0000001f1a00a986 */ /* 0x000fe2000c101110 */
[----:B------:R-:W-:-:S03]  /*c010*/  ISETP.LT.OR P2, PT, R35, 0x9, !P0 ;  /* 0x000000092300780c */ /* 0x000fc60004741670 */
[----:B------:R-:W-:Y:S01]  /*c020*/  @!P4 STG.E.U8 desc[UR16][R26.64+0x1], R223 ;  /* 0x000001df1a00c986 */ /* 0x000fe2000c101110 */
[----:B------:R-:W-:-:S03]  /*c030*/  ISETP.LT.OR P4, PT, R35, 0xa, !P0 ;  /* 0x0000000a2300780c */ /* 0x000fc60004781670 */
[----:B------:R-:W-:Y:S01]  /*c040*/  @!P6 STG.E.U8 desc[UR16][R24.64+0x9], R221 ;  /* 0x000009dd1800e986 */ /* 0x000fe2000c101110 */
[----:B------:R-:W-:Y:S01]  /*c050*/  ISETP.LT.OR P6, PT, R35, 0x12, !P1 ;  /* 0x000000122300780c */ /* 0x000fe20004fc1670 */
[----:B------:R-:W-:Y:S01]  /*c060*/  FMUL R219, R219, UR20 ;  /* 0x00000014dbdb7c20 */ /* 0x000fe20008400000 */
[----:B0-----:R-:W-:Y:S01]  /*c070*/  F2FP.SATFINITE.E5M2.F32.PACK_AB_MERGE_C R29, RZ, R222, RZ ;  /* 0x000000deff1d723e */ /* 0x001fe200048060ff */
[----:B------:R-:W-:Y:S01]  /*c080*/  FMUL R217, R217, UR20 ;  /* 0x00000014d9d97c20 */ /* 0x000fe20008400000 */
[----:B------:R-:W3:Y:S01]  /*c090*/  LDL.LU R226, [R1+0xc] ;  /* 0x00000c0001e27983 */ /* 0x000ee20000300800 */
[----:B------:R-:W-:Y:S02]  /*c0a0*/  F2FP.SATFINITE.E5M2.F32.PACK_AB_MERGE_C R33, RZ, R220, RZ ;  /* 0x000000dcff21723e */ /* 0x000fe400048060ff */
[----:B------:R-:W-:Y:S01]  /*c0b0*/  F2FP.SATFINITE.E5M2.F32.PACK_AB_MERGE_C R219, RZ, R219, RZ ;  /* 0x000000dbffdb723e */ /* 0x000fe200048060ff */
[----:B------:R0:W-:Y:S01]  /*c0c0*/  @!P5 STG.E.U8 desc[UR16][R24.64+0x8], R29 ;  /* 0x0000081d1800d986 */ /* 0x0001e2000c101110 */
[----:B------:R-:W-:-:S02]  /*c0d0*/  ISETP.LT.OR P5, PT, R35, 0x11, !P1 ;  /* 0x000000112300780c */ /* 0x000fc40004fa1670 */
[----:B------:R-:W-:Y:S01]  /*c0e0*/  F2FP.SATFINITE.E5M2.F32.PACK_AB_MERGE_C R217, RZ, R217, RZ ;  /* 0x000000d9ffd9723e */ /* 0x000fe200048060ff */
[----:B-1----:R-:W4:Y:S01]  /*c0f0*/  LDL.LU R225, [R1+0x8] ;  /* 0x0000080001e17983 */ /* 0x002f220000300800 */
[----:B------:R-:W-:-:S03]  /*c100*/  FMUL R218, R218, UR20 ;  /* 0x00000014dada7c20 */ /* 0x000fc60008400000 */
[----:B------:R-:W3:Y:S04]  /*c110*/  LDL.LU R224, [R1+0x4] ;  /* 0x0000040001e07983 */ /* 0x000ee80000300800 */
[----:B------:R-:W4:Y:S01]  /*c120*/  LDL.LU R222, [R1] ;  /* 0x0000000001de7983 */ /* 0x000f220000300800 */
[----:B0-----:R-:W-:Y:S01]  /*c130*/  F2FP.SATFINITE.E5M2.F32.PACK_AB_MERGE_C R29, RZ, R218, RZ ;  /* 0x000000daff1d723e */ /* 0x001fe200048060ff */
[----:B------:R-:W-:Y:S01]  /*c140*/  FMUL R216, R216, UR20 ;  /* 0x00000014d8d87c20 */ /* 0x000fe20008400000 */
[----:B------:R-:W-:Y:S01]  /*c150*/  FMUL R215, R215, UR20 ;  /* 0x00000014d7d77c20 */ /* 0x000fe20008400000 */
[----:B------:R0:W-:Y:S01]  /*c160*/  @!P2 STG.E.U8 desc[UR16][R26.64+0x8], R33 ;  /* 0x000008211a00a986 */ /* 0x0001e2000c101110 */
[----:B------:R-:W-:Y:S01]  /*c170*/  ISETP.LT.OR P2, PT, R35, 0x11, !P0 ;  /* 0x000000112300780c */ /* 0x000fe20004741670 */
[----:B------:R-:W-:Y:S01]  /*c180*/  FMUL R213, R213, UR20 ;  /* 0x00000014d5d57c20 */ /* 0x000fe20008400000 */
[----:B------:R-:W-:Y:S01]  /*c190*/  F2FP.SATFINITE.E5M2.F32.PACK_AB_MERGE_C R31, RZ, R216, RZ ;  /* 0x000000d8ff1f723e */ /* 0x000fe200048060ff */
[----:B------:R-:W-:Y:S01]  /*c1a0*/  @!P4 STG.E.U8 desc[UR16][R26.64+0x9], R219 ;  /* 0x000009db1a00c986 */ /* 0x000fe2000c101110 */
[C---:B------:R-:W-:Y:S01]  /*c1b0*/  ISETP.LT.OR P4, PT, R35.reuse, 0x12, !P0 ;  /* 0x000000122300780c */ /* 0x040fe20004781670 */
[----:B------:R-:W-:Y:S01]  /*c1c0*/  FMUL R214, R214, UR20 ;  /* 0x00000014d6d67c20 */ /* 0x000fe20008400000 */
[----:B------:R-:W-:Y:S01]  /*c1d0*/  F2FP.SATFINITE.E5M2.F32.PACK_AB_MERGE_C R215, RZ, R215, RZ ;  /* 0x000000d7ffd7723e */ /* 0x000fe200048060ff */
[----:B------:R-:W-:Y:S01]  /*c1e0*/  @!P6 STG.E.U8 desc[UR16][R24.64+0x11], R217 ;  /* 0x000011d91800e986 */ /* 0x000fe2000c101110 */
[C---:B------:R-:W-:Y:S01]  /*c1f0*/  ISETP.LT.OR P6, PT, R35.reuse, 0x1a, !P1 ;  /* 0x0000001a2300780c */ /* 0x040fe20004fc1670 */
[----:B------:R-:W-:Y:S01]  /*c200*/  FMUL R212, R212, UR20 ;  /* 0x00000014d4d47c20 */ /* 0x000fe20008400000 */
[----:B------:R-:W-:Y:S01]  /*c210*/  F2FP.SATFINITE.E5M2.F32.PACK_AB_MERGE_C R213, RZ, R213, RZ ;  /* 0x000000d5ffd5723e */ /* 0x000fe200048060ff */
[----:B------:R1:W-:Y:S01]  /*c220*/  @!P5 STG.E.U8 desc[UR16][R24.64+0x10], R29 ;  /* 0x0000101d1800d986 */ /* 0x0003e2000c101110 */
[----:B------:R-:W-:Y:S01]  /*c230*/  ISETP.LT.OR P5, PT, R35, 0x19, !P1 ;  /* 0x000000192300780c */ /* 0x000fe20004fa1670 */
[----:B------:R-:W-:Y:S01]  /*c240*/  FMUL R211, R211, UR20 ;  /* 0x00000014d3d37c20 */ /* 0x000fe20008400000 */
[----:B------:R-:W-:Y:S01]  /*c250*/  FMUL R209, R209, UR20 ;  /* 0x00000014d1d17c20 */ /* 0x000fe20008400000 */
[----:B------:R1:W-:Y:S01]  /*c260*/  @!P2 STG.E.U8 desc[UR16][R26.64+0x10], R31 ;  /* 0x0000101f1a00a986 */ /* 0x0003e2000c101110 */
[C---:B------:R-:W-:Y:S01]  /*c270*/  ISETP.LT.OR P2, PT, R35.reuse, 0x19, !P0 ;  /* 0x000000192300780c */ /* 0x040fe20004741670 */
[----:B------:R-:W-:Y:S01]  /*c280*/  FMUL R210, R210, UR20 ;  /* 0x00000014d2d27c20 */ /* 0x000fe20008400000 */
[----:B0-----:R-:W-:Y:S01]  /*c290*/  F2FP.SATFINITE.E5M2.F32.PACK_AB_MERGE_C R33, RZ, R212, RZ ;  /* 0x000000d4ff21723e */ /* 0x001fe200048060ff */
[----:B------:R-:W-:Y:S01]  /*c2a0*/  @!P4 STG.E.U8 desc[UR16][R26.64+0x11], R215 ;  /* 0x000011d71a00c986 */ /* 0x000fe2000c101110 */
[C---:B------:R-:W-:Y:S01]  /*c2b0*/  ISETP.LT.OR P4, PT, R35.reuse, 0x1a, !P0 ;  /* 0x0000001a2300780c */ /* 0x040fe20004781670 */
[----:B------:R-:W-:Y:S01]  /*c2c0*/  FMUL R208, R208, UR20 ;  /* 0x00000014d0d07c20 */ /* 0x000fe20008400000 */
[----:B------:R-:W-:Y:S01]  /*c2d0*/  F2FP.SATFINITE.E5M2.F32.PACK_AB_MERGE_C R211, RZ, R211, RZ ;  /* 0x000000d3ffd3723e */ /* 0x000fe200048060ff */
[----:B------:R-:W-:Y:S01]  /*c2e0*/  @!P6 STG.E.U8 desc[UR16][R24.64+0x19], R213 ;  /* 0x000019d51800e986 */ /* 0x000fe2000c101110 */
[----:B------:R-:W-:Y:S01]  /*c2f0*/  ISETP.LT.OR P6, PT, R35, 0x22, !P1 ;  /* 0x000000222300780c */ /* 0x000fe20004fc1670 */
[----:B------:R-:W-:Y:S01]  /*c300*/  FMUL R207, R207, UR20 ;  /* 0x00000014cfcf7c20 */ /* 0x000fe20008400000 */
[----:B-1----:R-:W-:Y:S01]  /*c310*/  F2FP.SATFINITE.E5M2.F32.PACK_AB_MERGE_C R29, RZ, R214, RZ ;  /* 0x000000d6ff1d723e */ /* 0x002fe200048060ff */
[----:B------:R-:W-:Y:S01]  /*c320*/  FMUL R205, R205, UR20 ;  /* 0x00000014cdcd7c20 */ /* 0x000fe20008400000 */
[----:B------:R-:W-:Y:S01]  /*c330*/  F2FP.SATFINITE.E5M2.F32.PACK_AB_MERGE_C R209, RZ, R209, RZ ;  /* 0x000000d1ffd1723e */ /* 0x000fe200048060ff */
[----:B------:R-:W-:Y:S01]  /*c340*/  FMUL R206, R206, UR20 ;  /* 0x00000014cece7c20 */ /* 0x000fe20008400000 */
[----:B------:R-:W-:Y:S01]  /*c350*/  F2FP.SATFINITE.E5M2.F32.PACK_AB_MERGE_C R31, RZ, R208, RZ ;  /* 0x000000d0ff1f723e */ /* 0x000fe200048060ff */
[----:B------:R0:W-:Y:S01]  /*c360*/  @!P5 STG.E.U8 desc[UR16][R24.64+0x18], R29 ;  /* 0x0000181d1800d986 */ /* 0x0001e2000c101110 */
[C---:B------:R-:W-:Y:S01]  /*c370*/  ISETP.LT.OR P5, PT, R35.reuse, 0x21, !P1 ;  /* 0x000000212300780c */ /* 0x040fe20004fa1670 */
[----:B------:R-:W-:Y:S01]  /*c380*/  FMUL R204, R204, UR20 ;  /* 0x00000014cccc7c20 */ /* 0x000fe20008400000 */
[----:B------:R-:W-:Y:S01]  /*c390*/  F2FP.SATFINITE.E5M2.F32.PACK_AB_MERGE_C R207, RZ, R207, RZ ;  /* 0x000000cfffcf723e */ /* 0x000fe200048060ff */
[----:B------:R1:W-:Y:S01]  /*c3a0*/  @!P2 STG.E.U8 desc[UR16][R26.64+0x18], R33 ;  /* 0x000018211a00a986 */ /* 0x0003e2000c101110 */
[----:B------:R-:W-:Y:S01]  /*c3b0*/  ISETP.LT.OR P2, PT, R35, 0x21, !P0 ;  /* 0x000000212300780c */ /* 0x000fe20004741670 */
[----:B------:R-:W-:Y:S01]  /*c3c0*/  FMUL R203, R203, UR20 ;  /* 0x00000014cbcb7c20 */ /* 0x000fe20008400000 */
[----:B------:R-:W-:Y:S01]  /*c3d0*/  F2FP.SATFINITE.E5M2.F32.PACK_AB_MERGE_C R205, RZ, R205, RZ ;  /* 0x000000cdffcd723e */ /* 0x000fe200048060ff */
[----:B------:R-:W-:Y:S01]  /*c3e0*/  @!P4 STG.E.U8 desc[UR16][R26.64+0x19], R211 ;  /* 0x000019d31a00c986 */ /* 0x000fe2000c101110 */
[----:B------:R-:W-:Y:S01]  /*c3f0*/  ISETP.LT.OR P4, PT, R35, 0x22, !P0 ;  /* 0x000000222300780c */ /* 0x000fe20004781670 */
[----:B------:R-:W-:Y:S01]  /*c400*/  FMUL R201, R201, UR20 ;  /* 0x00000014c9c97c20 */ /* 0x000fe20008400000 */
[----:B------:R-:W-:Y:S01]  /*c410*/  F2FP.SATFINITE.E5M2.F32.PACK_AB_MERGE_C R203, RZ, R203, RZ ;  /* 0x000000cbffcb723e */ /* 0x000fe200048060ff */
[----:B------:R-:W-:Y:S01]  /*c420*/  @!P6 STG.E.U8 desc[UR16][R24.64+0x21], R209 ;  /* 0x000021d11800e986 */ /* 0x000fe2000c101110 */
[----:B------:R-:W-:Y:S01]  /*c430*/  ISETP.LT.OR P6, PT, R35, 0x2a, !P1 ;  /* 0x0000002a2300780c */ /* 0x000fe20004fc1670 */
[----:B------:R-:W-:Y:S01]  /*c440*/  FMUL R202, R202, UR20 ;  /* 0x00000014caca7c20 */ /* 0x000fe20008400000 */
[----:B0-----:R-:W-:Y:S01]  /*c450*/  F2FP.SATFINITE.E5M2.F32.PACK_AB_MERGE_C R29, RZ, R210, RZ ;  /* 0x000000d2ff1d723e */ /* 0x001fe200048060ff */
[----:B------:R-:W-:Y:S01]  /*c460*/  FMUL R200, R200, UR20 ;  /* 0x00000014c8c87c20 */ /* 0x000fe20008400000 */
[----:B-1----:R-:W-:Y:S01]  /*c470*/  F2FP.SATFINITE.E5M2.F32.PACK_AB_MERGE_C R33, RZ, R204, RZ ;  /* 0x000000ccff21723e */ /* 0x002fe200048060ff */
[----:B------:R-:W-:Y:S01]  /*c480*/  FMUL R199, R199, UR20 ;  /* 0x00000014c7c77c20 */ /* 0x000fe20008400000 */
[----:B------:R-:W-:Y:S01]  /*c490*/  F2FP.SATFINITE.E5M2.F32.PACK_AB_MERGE_C R201, RZ, R201, RZ ;  /* 0x000000c9ffc9723e */ /* 0x000fe200048060ff */
[----:B------:R0:W-:Y:S01]  /*c4a0*/  @!P5 STG.E.U8 desc[UR16][R24.64+0x20], R29 ;  /* 0x0000201d1800d986 */ /* 0x0001e2000c101110 */
[----:B------:R-:W-:Y:S01]  /*c4b0*/  ISETP.LT.OR P5, PT, R35, 0x29, !P1 ;  /* 0x000000292300780c */ /* 0x000fe20004fa1670 */
[----:B------:R-:W-:Y:S01]  /*c4c0*/  FMUL R197, R197, UR20 ;  /* 0x00000014c5c57c20 */ /* 0x000fe20008400000 */
[----:B------:R-:W-:Y:S01]  /*c4d0*/  F2FP.SATFINITE.E5M2.F32.PACK_AB_MERGE_C R199, RZ, R199, RZ ;  /* 0x000000c7ffc7723e */ /* 0x000fe200048060ff */
[----:B------:R1:W-:Y:S01]  /*c4e0*/  @!P2 STG.E.U8 desc[UR16][R26.64+0x20], R31 ;  /* 0x0000201f1a00a986 */ /* 0x0003e2000c101110 */
[C---:B------:R-:W-:Y:S01]  /*c4f0*/  ISETP.LT.OR P2, PT, R35.reuse, 0x29, !P0 ;  /* 0x000000292300780c */ /* 0x040fe20004741670 */
[----:B------:R-:W-:Y:S01]  /*c500*/  FMUL R198, R198, UR20 ;  /* 0x00000014c6c67c20 */ /* 0x000fe20008400000 */
[----:B------:R-:W-:Y:S01]  /*c510*/  F2FP.SATFINITE.E5M2.F32.PACK_AB_MERGE_C R197, RZ, R197, RZ ;  /* 0x000000c5ffc5723e */ /* 0x000fe200048060ff */
[----:B------:R-:W-:Y:S01]  /*c520*/  @!P4 STG.E.U8 desc[UR16][R26.64+0x21], R207 ;  /* 0x000021cf1a00c986 */ /* 0x000fe2000c101110 */
[----:B------:R-:W-:Y:S01]  /*c530*/  ISETP.LT.OR P4, PT, R35, 0x2a, !P0 ;  /* 0x0000002a2300780c */ /* 0x000fe20004781670 */
[----:B------:R-:W-:Y:S01]  /*c540*/  FMUL R196, R196, UR20 ;  /* 0x00000014c4c47c20 */ /* 0x000fe20008400000 */
[----:B------:R-:W-:Y:S01]  /*c550*/  FMUL R195, R195, UR20 ;  /* 0x00000014c3c37c20 */ /* 0x000fe20008400000 */
        /* <DEDUP_REMOVED lines=27> */
[----:B------:R-:W-:Y:S01]  /*c710*/  FMUL R186, R186, UR20 ;  /* 0x00000014baba7c20 */ /* 0x000fe20008400000 */
        /* <DEDUP_REMOVED lines=156> */
[----:B-----5:R-:W-:Y:S01]  /*d0e0*/  FMUL R0, R0, UR20 ;  /* 0x0000001400007c20 */ /* 0x020fe20008400000 */
[----:B-1----:R-:W-:Y:S01]  /*d0f0*/  F2FP.SATFINITE.E5M2.F32.PACK_AB_MERGE_C R33, RZ, R164, RZ ;  /* 0x000000a4ff21723e */ /* 0x002fe200048060ff */
        /* <DEDUP_REMOVED lines=9> */
[----:B------:R-:W-:Y:S01]  /*d190*/  FMUL R4, R4, UR20 ;  /* 0x0000001404047c20 */ /* 0x000fe20008400000 */
[----:B------:R-:W-:Y:S01]  /*d1a0*/  @!P4 STG.E.U8 desc[UR16][R26.64+0x71], R167 ;  /* 0x000071a71a00c986 */ /* 0x000fe2000c101110 */
[----:B------:R-:W-:-:S03]  /*d1b0*/  ISETP.LT.OR P4, PT, R35, 0x7a, !P0 ;  /* 0x0000007a2300780c */ /* 0x000fc60004781670 */
[----:B------:R-:W-:Y:S01]  /*d1c0*/  @!P6 STG.E.U8 desc[UR16][R24.64+0x79], R165 ;  /* 0x000079a51800e986 */ /* 0x000fe2000c101110 */
[----:B------:R-:W-:Y:S02]  /*d1d0*/  ISETP.LT.OR P6, PT, R35, 0x82, !P1 ;  /* 0x000000822300780c */ /* 0x000fe40004fc1670 */
[----:B0-----:R-:W-:Y:S01]  /*d1e0*/  F2FP.SATFINITE.E5M2.F32.PACK_AB_MERGE_C R29, RZ, R166, RZ ;  /* 0x000000a6ff1d723e */ /* 0x001fe200048060ff */
[----:B------:R-:W3:Y:S01]  /*d1f0*/  LDL.LU R220, [R1+0x14] ;  /* 0x0000140001dc7983 */ /* 0x000ee20000300800 */
[----:B-1----:R-:W-:-:S03]  /*d200*/  F2FP.SATFINITE.E5M2.F32.PACK_AB_MERGE_C R31, RZ, R160, RZ ;  /* 0x000000a0ff1f723e */ /* 0x002fc600048060ff */
[----:B------:R0:W-:Y:S01]  /*d210*/  @!P5 STG.E.U8 desc[UR16][R24.64+0x78], R29 ;  /* 0x0000781d1800d986 */ /* 0x0001e2000c101110 */
[----:B------:R-:W-:-:S03]  /*d220*/  ISETP.LT.OR P5, PT, R35, 0x81, !P1 ;  /* 0x000000812300780c */ /* 0x000fc60004fa1670 */
[----:B------:R1:W-:Y:S01]  /*d230*/  @!P2 STG.E.U8 desc[UR16][R26.64+0x78], R33 ;  /* 0x000078211a00a986 */ /* 0x0003e2000c101110 */
[----:B------:R-:W-:-:S03]  /*d240*/  ISETP.LT.OR P2, PT, R35, 0x81, !P0 ;  /* 0x000000812300780c */ /* 0x000fc60004741670 */
        /* <DEDUP_REMOVED lines=26> */
[----:B0-----:R-:W-:Y:S02]  /*d3f0*/  F2FP.SATFINITE.E5M2.F32.PACK_AB_MERGE_C R29, RZ, R154, RZ ;  /* 0x0000009aff1d723e */ /* 0x001fe400048060ff */
[----:B-1----:R-:W-:-:S03]  /*d400*/  F2FP.SATFINITE.E5M2.F32.PACK_AB_MERGE_C R33, RZ, R20, RZ ;  /* 0x00000014ff21723e */ /* 0x002fc600048060ff */
[----:B------:R0:W-:Y:S01]  /*d410*/  @!P5 STG.E.U8 desc[UR16][R24.64+0x90], R29 ;  /* 0x0000901d1800d986 */ /* 0x0001e2000c101110 */
[----:B------:R-:W-:-:S03]  /*d420*/  ISETP.LT.OR P5, PT, R35, 0x99, !P1 ;  /* 0x000000992300780c */ /* 0x000fc60004fa1670 */
[----:B------:R-:W-:Y:S01]  /*d430*/  @!P2 STG.E.U8 desc[UR16][R26.64+0x90], R31 ;  /* 0x0000901f1a00a986 */ /* 0x000fe2000c101110 */
[----:B------:R-:W-:-:S03]  /*d440*/  ISETP.LT.OR P2, PT, R35, 0x99, !P0 ;  /* 0x000000992300780c */ /* 0x000fc60004741670 */
[----:B------:R1:W-:Y:S01]  /*d450*/  @!P4 STG.E.U8 desc[UR16][R26.64+0x91], R23 ;  /* 0x000091171a00c986 */ /* 0x0003e2000c101110 */
[----:B------:R-:W-:-:S03]  /*d460*/  ISETP.LT.OR P4, PT, R35, 0x9a, !P0 ;  /* 0x0000009a2300780c */ /* 0x000fc60004781670 */
[----:B------:R2:W-:Y:S01]  /*d470*/  @!P6 STG.E.U8 desc[UR16][R24.64+0x99], R21 ;  /* 0x000099151800e986 */ /* 0x0005e2000c101110 */
[----:B------:R-:W-:Y:S02]  /*d480*/  ISETP.LT.OR P6, PT, R35, 0xa2, !P1 ;  /* 0x000000a22300780c */ /* 0x000fe40004fc1670 */
[----:B0-----:R-:W-:-:S05]  /*d490*/  F2FP.SATFINITE.E5M2.F32.PACK_AB_MERGE_C R29, RZ, R22, RZ ;  /* 0x00000016ff1d723e */ /* 0x001fca00048060ff */
[----:B------:R-:W-:Y:S01]  /*d4a0*/  @!P5 STG.E.U8 desc[UR16][R24.64+0x98], R29 ;  /* 0x0000981d1800d986 */ /* 0x000fe2000c101110 */
[C---:B------:R-:W-:Y:S02]  /*d4b0*/  ISETP.LT.OR P5, PT, R35.reuse, 0xa1, !P1 ;  /* 0x000000a12300780c */ /* 0x040fe40004fa1670 */
[----:B-1----:R-:W-:Y:S01]  /*d4c0*/  F2FP.SATFINITE.E5M2.F32.PACK_AB_MERGE_C R23, RZ, R18, RZ ;  /* 0x00000012ff17723e */ /* 0x002fe200048060ff */
[----:B------:R-:W-:Y:S01]  /*d4d0*/  @!P2 STG.E.U8 desc[UR16][R26.64+0x98], R33 ;  /* 0x000098211a00a986 */ /* 0x000fe2000c101110 */
[C---:B------:R-:W-:Y:S02]  /*d4e0*/  ISETP.LT.OR P2, PT, R35.reuse, 0xa1, !P0 ;  /* 0x000000a12300780c */ /* 0x040fe40004741670 */
[----:B--2---:R-:W-:Y:S01]  /*d4f0*/  F2FP.SATFINITE.E5M2.F32.PACK_AB_MERGE_C R21, RZ, R16, RZ ;  /* 0x00000010ff15723e */ /* 0x004fe200048060ff */
[----:B------:R0:W-:Y:S01]  /*d500*/  @!P4 STG.E.U8 desc[UR16][R26.64+0x99], R19 ;  /* 0x000099131a00c986 */ /* 0x0001e2000c101110 */
[----:B------:R-:W-:-:S03]  /*d510*/  ISETP.LT.OR P4, PT, R35, 0xa2, !P0 ;  /* 0x000000a22300780c */ /* 0x000fc60004781670 */
[----:B------:R1:W-:Y:S01]  /*d520*/  @!P6 STG.E.U8 desc[UR16][R24.64+0xa1], R17 ;  /* 0x0000a1111800e986 */ /* 0x0003e2000c101110 */
[----:B------:R-:W-:-:S03]  /*d530*/  ISETP.LT.OR P6, PT, R35, 0xaa, !P1 ;  /* 0x000000aa2300780c */ /* 0x000fc60004fc1670 */
[----:B------:R-:W-:Y:S01]  /*d540*/  @!P5 STG.E.U8 desc[UR16][R24.64+0xa0], R23 ;  /* 0x0000a0171800d986 */ /* 0x000fe2000c101110 */
[----:B------:R-:W-:-:S03]  /*d550*/  ISETP.LT.OR P5, PT, R35, 0xa9, !P1 ;  /* 0x000000a92300780c */ /* 0x000fc60004fa1670 */
[----:B------:R-:W-:Y:S01]  /*d560*/  @!P2 STG.E.U8 desc[UR16][R26.64+0xa0], R21 ;  /* 0x0000a0151a00a986 */ /* 0x000fe2000c101110 */
[C---:B------:R-:W-:Y:S02]  /*d570*/  ISETP.LT.OR P2, PT, R35.reuse, 0xa9, !P0 ;  /* 0x000000a92300780c */ /* 0x040fe40004741670 */
[----:B0-----:R-:W-:Y:S01]  /*d580*/  F2FP.SATFINITE.E5M2.F32.PACK_AB_MERGE_C R19, RZ, R14, RZ ;  /* 0x0000000eff13723e */ /* 0x001fe200048060ff */
[----:B------:R0:W-:Y:S01]  /*d590*/  @!P4 STG.E.U8 desc[UR16][R26.64+0xa1], R15 ;  /* 0x0000a10f1a00c986 */ /* 0x0001e2000c101110 */
[C---:B------:R-:W-:Y:S02]  /*d5a0*/  ISETP.LT.OR P4, PT, R35.reuse, 0xaa, !P0 ;  /* 0x000000aa2300780c */ /* 0x040fe40004781670 */
[----:B-1----:R-:W-:Y:S01]  /*d5b0*/  F2FP.SATFINITE.E5M2.F32.PACK_AB_MERGE_C R17, RZ, R12, RZ ;  /* 0x0000000cff11723e */ /* 0x002fe200048060ff */
        /* <DEDUP_REMOVED lines=15> */
[----:B0-----:R-:W-:Y:S02]  /*d6b0*/  F2FP.SATFINITE.E5M2.F32.PACK_AB_MERGE_C R11, RZ, R6, RZ ;  /* 0x00000006ff0b723e */ /* 0x001fe400048060ff */
[C---:B------:R-:W-:Y:S01]  /*d6c0*/  ISETP.LT.OR P2, PT, R35.reuse, 0xb9, !P0 ;  /* 0x000000b92300780c */ /* 0x040fe20004741670 */
[----:B------:R0:W-:Y:S01]  /*d6d0*/  @!P4 STG.E.U8 desc[UR16][R26.64+0xb1], R7 ;  /* 0x0000b1071a00c986 */ /* 0x0001e2000c101110 */
[----:B-1----:R-:W-:Y:S02]  /*d6e0*/  F2FP.SATFINITE.E5M2.F32.PACK_AB_MERGE_C R9, RZ, R4, RZ ;  /* 0x00000004ff09723e */ /* 0x002fe400048060ff */
[----:B------:R-:W-:Y:S01]  /*d6f0*/  ISETP.LT.OR P4, PT, R35, 0xba, !P0 ;  /* 0x000000ba2300780c */ /* 0x000fe20004781670 */
[----:B------:R1:W-:Y:S04]  /*d700*/  @!P6 STG.E.U8 desc[UR16][R24.64+0xb9], R5 ;  /* 0x0000b9051800e986 */ /* 0x0003e8000c101110 */
[----:B------:R2:W-:Y:S01]  /*d710*/  @!P5 STG.E.U8 desc[UR16][R24.64+0xb8], R11 ;  /* 0x0000b80b1800d986 */ /* 0x0005e2000c101110 */
[----:B------:R-:W-:Y:S01]  /*d720*/  FMUL R4, R227, UR20 ;  /* 0x00000014e3047c20 */ /* 0x000fe20008400000 */
[----:B------:R-:W-:-:S02]  /*d730*/  ISETP.LT.OR P5, PT, R35, 0xc1, !P1 ;  /* 0x000000c12300780c */ /* 0x000fc40004fa1670 */
[----:B0-----:R-:W-:Y:S02]  /*d740*/  F2FP.SATFINITE.E5M2.F32.PACK_AB_MERGE_C R7, RZ, R3, RZ ;  /* 0x00000003ff07723e */ /* 0x001fe400048060ff */
[----:B-1----:R-:W-:Y:S01]  /*d750*/  F2FP.SATFINITE.E5M2.F32.PACK_AB_MERGE_C R5, RZ, R0, RZ ;  /* 0x00000000ff05723e */ /* 0x002fe200048060ff */
[----:B----4-:R-:W-:Y:S01]  /*d760*/  FMUL R0, R222, UR20 ;  /* 0x00000014de007c20 */ /* 0x010fe20008400000 */
[----:B------:R-:W-:Y:S01]  /*d770*/  ISETP.LT.OR P6, PT, R35, 0xc2, !P1 ;  /* 0x000000c22300780c */ /* 0x000fe20004fc1670 */
[----:B------:R-:W4:Y:S01]  /*d780*/  LDL.LU R222, [R1+0x20] ;  /* 0x0000200001de7983 */ /* 0x000f220000300800 */
[----:B--2---:R-:W-:Y:S02]  /*d790*/  F2FP.SATFINITE.E5M2.F32.PACK_AB_MERGE_C R11, RZ, R2, RZ ;  /* 0x00000002ff0b723e */ /* 0x004fe400048060ff */
[----:B------:R-:W-:Y:S01]  /*d7a0*/  F2FP.SATFINITE.E5M2.F32.PACK_AB_MERGE_C R13, RZ, R0, RZ ;  /* 0x00000000ff0d723e */ /* 0x000fe200048060ff */
[----:B---3--:R-:W-:Y:S01]  /*d7b0*/  FMUL R0, R224, UR20 ;  /* 0x00000014e0007c20 */ /* 0x008fe20008400000 */
[----:B------:R-:W-:Y:S01]  /*d7c0*/  FMUL R2, R225, UR20 ;  /* 0x00000014e1027c20 */ /* 0x000fe20008400000 */
[----:B------:R-:W2:Y:S04]  /*d7d0*/  LDL.LU R224, [R1+0x24] ;  /* 0x0000240001e07983 */ /* 0x000ea80000300800 */
[----:B------:R-:W3:Y:S01]  /*d7e0*/  LDL.LU R225, [R1+0x28] ;  /* 0x0000280001e17983 */ /* 0x000ee20000300800 */
[----:B------:R-:W-:-:S03]  /*d7f0*/  FMUL R3, R226, UR20 ;  /* 0x00000014e2037c20 */ /* 0x000fc60008400000 */
[----:B------:R-:W3:Y:S04]  /*d800*/  LDL.LU R226, [R1+0x2c] ;  /* 0x00002c0001e27983 */ /* 0x000ee80000300800 */
[----:B------:R-:W3:Y:S04]  /*d810*/  LDL.LU R227, [R1+0x30] ;  /* 0x0000300001e37983 */ /* 0x000ee80000300800 */
[----:B------:R-:W-:Y:S01]  /*d820*/  @!P2 STG.E.U8 desc[UR16][R26.64+0xb8], R9 ;  /* 0x0000b8091a00a986 */ /* 0x000fe2000c101110 */
[----:B------:R-:W-:-:S03]  /*d830*/  ISETP.LT.OR P2, PT, R35, 0xc1, !P0 ;  /* 0x000000c12300780c */ /* 0x000fc60004741670 */
[----:B------:R0:W-:Y:S01]  /*d840*/  @!P4 STG.E.U8 desc[UR16][R26.64+0xb9], R7 ;  /* 0x0000b9071a00c986 */ /* 0x0001e2000c101110 */
[----:B------:R-:W-:-:S03]  /*d850*/  ISETP.LT.OR P4, PT, R35, 0xc2, !P0 ;  /* 0x000000c22300780c */ /* 0x000fc60004781670 */
[----:B------:R-:W-:Y:S01]  /*d860*/  @!P5 STG.E.U8 desc[UR16][R24.64+0xc0], R11 ;  /* 0x0000c00b1800d986 */ /* 0x000fe2000c101110 */
[----:B------:R-:W-:-:S03]  /*d870*/  ISETP.LT.OR P5, PT, R35, 0xc9, !P1 ;  /* 0x000000c92300780c */ /* 0x000fc60004fa1670 */
[----:B------:R1:W-:Y:S01]  /*d880*/  @!P6 STG.E.U8 desc[UR16][R24.64+0xc1], R5 ;  /* 0x0000c1051800e986 */ /* 0x0003e2000c101110 */
[----:B0-----:R-:W-:-:S03]  /*d890*/  F2FP.SATFINITE.E5M2.F32.PACK_AB_MERGE_C R7, RZ, R0, RZ ;  /* 0x00000000ff07723e */ /* 0x001fc600048060ff */
[----:B------:R-:W-:Y:S01]  /*d8a0*/  @!P2 STG.E.U8 desc[UR16][R26.64+0xc0], R13 ;  /* 0x0000c00d1a00a986 */ /* 0x000fe2000c101110 */
[C---:B------:R-:W-:Y:S02]  /*d8b0*/  ISETP.LT.OR P6, PT, R35.reuse, 0xca, !P1 ;  /* 0x000000ca2300780c */ /* 0x040fe40004fc1670 */
[----:B-1----:R-:W-:Y:S01]  /*d8c0*/  F2FP.SATFINITE.E5M2.F32.PACK_AB_MERGE_C R5, RZ, R2, RZ ;  /* 0x00000002ff05723e */ /* 0x002fe200048060ff */
[----:B------:R0:W-:Y:S01]  /*d8d0*/  @!P4 STG.E.U8 desc[UR16][R26.64+0xc1], R7 ;  /* 0x0000c1071a00c986 */ /* 0x0001e2000c101110 */
[C---:B------:R-:W-:Y:S02]  /*d8e0*/  ISETP.LT.OR P2, PT, R35.reuse, 0xc9, !P0 ;  /* 0x000000c92300780c */ /* 0x040fe40004741670 */
[C---:B------:R-:W-:Y:S01]  /*d8f0*/  ISETP.LT.OR P4, PT, R35.reuse, 0xca, !P0 ;  /* 0x000000ca2300780c */ /* 0x040fe20004781670 */
[----:B------:R1:W-:Y:S01]  /*d900*/  @!P5 STG.E.U8 desc[UR16][R24.64+0xc8], R5 ;  /* 0x0000c8051800d986 */ /* 0x0003e2000c101110 */
[----:B------:R-:W-:Y:S02]  /*d910*/  ISETP.LT.OR P5, PT, R35, 0xd1, !P1 ;  /* 0x000000d12300780c */ /* 0x000fe40004fa1670 */
[----:B------:R-:W-:-:S02]  /*d920*/  F2FP.SATFINITE.E5M2.F32.PACK_AB_MERGE_C R9, RZ, R3, RZ ;  /* 0x00000003ff09723e */ /* 0x000fc400048060ff */
[----:B------:R-:W-:-:S03]  /*d930*/  F2FP.SATFINITE.E5M2.F32.PACK_AB_MERGE_C R11, RZ, R4, RZ ;  /* 0x00000004ff0b723e */ /* 0x000fc600048060ff */
[----:B------:R1:W-:Y:S04]  /*d940*/  @!P6 STG.E.U8 desc[UR16][R24.64+0xc9], R9 ;  /* 0x0000c9091800e986 */ /* 0x0003e8000c101110 */
[----:B------:R-:W-:Y:S01]  /*d950*/  @!P2 STG.E.U8 desc[UR16][R26.64+0xc8], R11 ;  /* 0x0000c80b1a00a986 */ /* 0x000fe2000c101110 */
[----:B------:R-:W-:-:S03]  /*d960*/  FMUL R0, R220, UR20 ;  /* 0x00000014dc007c20 */ /* 0x000fc60008400000 */
[----:B------:R-:W3:Y:S02]  /*d970*/  LDL.LU R220, [R1+0x34] ;  /* 0x0000340001dc7983 */ /* 0x000ee40000300800 */
[----:B0-----:R-:W-:Y:S01]  /*d980*/  F2FP.SATFINITE.E5M2.F32.PACK_AB_MERGE_C R7, RZ, R0, RZ ;  /* 0x00000000ff07723e */ /* 0x001fe200048060ff */
[----:B------:R-:W-:Y:S02]  /*d990*/  FMUL R2, R221, UR20 ;  /* 0x00000014dd027c20 */ /* 0x000fe40008400000 */
[----:B------:R-:W3:Y:S03]  /*d9a0*/  LDL.LU R221, [R1+0x38] ;  /* 0x0000380001dd7983 */ /* 0x000ee60000300800 */
[----:B-1----:R-:W-:Y:S01]  /*d9b0*/  F2FP.SATFINITE.E5M2.F32.PACK_AB_MERGE_C R5, RZ, R2, RZ ;  /* 0x00000002ff05723e */ /* 0x002fe200048060ff */
[----:B------:R-:W-:Y:S04]  /*d9c0*/  @!P4 STG.E.U8 desc[UR16][R26.64+0xc9], R7 ;  /* 0x0000c9071a00c986 */ /* 0x000fe8000c101110 */
[----:B------:R0:W-:Y:S01]  /*d9d0*/  @!P5 STG.E.U8 desc[UR16][R24.64+0xd0], R5 ;  /* 0x0000d0051800d986 */ /* 0x0001e2000c101110 */
[----:B------:R-:W-:-:S03]  /*d9e0*/  FMUL R3, R223, UR20 ;  /* 0x00000014df037c20 */ /* 0x000fc60008400000 */
[----:B------:R-:W3:Y:S02]  /*d9f0*/  LDL.LU R223, [R1+0x3c] ;  /* 0x00003c0001df7983 */ /* 0x000ee40000300800 */
[----:B------:R-:W-:Y:S01]  /*da00*/  F2FP.SATFINITE.E5M2.F32.PACK_AB_MERGE_C R9, RZ, R3, RZ ;  /* 0x00000003ff09723e */ /* 0x000fe200048060ff */
[----:B----4-:R-:W-:Y:S02]  /*da10*/  FMUL R0, R222, UR20 ;  /* 0x00000014de007c20 */ /* 0x010fe40008400000 */
[----:B------:R-:W4:Y:S03]  /*da20*/  LDL.LU R222, [R1+0x40] ;  /* 0x0000400001de7983 */ /* 0x000f260000300800 */
[----:B------:R-:W-:Y:S01]  /*da30*/  F2FP.SATFINITE.E5M2.F32.PACK_AB_MERGE_C R13, RZ, R0, RZ ;  /* 0x00000000ff0d723e */ /* 0x000fe200048060ff */
[----:B--2---:R-:W-:Y:S02]  /*da40*/  FMUL R2, R224, UR20 ;  /* 0x00000014e0027c20 */ /* 0x004fe40008400000 */
[----:B------:R-:W2:Y:S01]  /*da50*/  LDL.LU R224, [R1+0x44] ;  /* 0x0000440001e07983 */ /* 0x000ea20000300800 */
[----:B---3--:R-:W-:-:S03]  /*da60*/  FMUL R0, R225, UR20 ;  /* 0x00000014e1007c20 */ /* 0x008fc60008400000 */
[----:B------:R-:W3:Y:S01]  /*da70*/  LDL.LU R225, [R1+0x48] ;  /* 0x0000480001e17983 */ /* 0x000ee20000300800 */
[----:B------:R-:W-:Y:S01]  /*da80*/  FMUL R3, R226, UR20 ;  /* 0x00000014e2037c20 */ /* 0x000fe20008400000 */
[----:B0-----:R-:W-:Y:S02]  /*da90*/  F2FP.SATFINITE.E5M2.F32.PACK_AB_MERGE_C R5, RZ, R0, RZ ;  /* 0x00000000ff05723e */ /* 0x001fe400048060ff */
[----:B------:R-:W3:Y:S01]  /*daa0*/  LDL.LU R226, [R1+0x4c] ;  /* 0x00004c0001e27983 */ /* 0x000ee20000300800 */
[----:B------:R-:W-:-:S03]  /*dab0*/  FMUL R0, R227, UR20 ;  /* 0x00000014e3007c20 */ /* 0x000fc60008400000 */
[----:B------:R-:W3:Y:S01]  /*dac0*/  LDL.LU R227, [R1+0x50] ;  /* 0x0000500001e37983 */ /* 0x000ee20000300800 */
[C---:B------:R-:W-:Y:S02]  /*dad0*/  ISETP.LT.OR P6, PT, R35.reuse, 0xd2, !P1 ;  /* 0x000000d22300780c */ /* 0x040fe40004fc1670 */
[C---:B------:R-:W-:Y:S01]  /*dae0*/  ISETP.LT.OR P4, PT, R35.reuse, 0xd2, !P0 ;  /* 0x000000d22300780c */ /* 0x040fe20004781670 */
[----:B------:R-:W3:Y:S01]  /*daf0*/  LDL.LU R218, [R1+0x54] ;  /* 0x0000540001da7983 */ /* 0x000ee20000300800 */
[C---:B------:R-:W-:Y:S02]  /*db00*/  ISETP.LT.OR P2, PT, R35.reuse, 0xd1, !P0 ;  /* 0x000000d12300780c */ /* 0x040fe40004741670 */
[----:B------:R-:W-:Y:S02]  /*db10*/  ISETP.LT.OR P5, PT, R35, 0xd9, !P1 ;  /* 0x000000d92300780c */ /* 0x000fe40004fa1670 */
[----:B------:R-:W-:Y:S02]  /*db20*/  F2FP.SATFINITE.E5M2.F32.PACK_AB_MERGE_C R7, RZ, R2, RZ ;  /* 0x00000002ff07723e */ /* 0x000fe400048060ff */
[----:B------:R-:W-:-:S03]  /*db30*/  F2FP.SATFINITE.E5M2.F32.PACK_AB_MERGE_C R11, RZ, R0, RZ ;  /* 0x00000000ff0b723e */ /* 0x000fc600048060ff */
[----:B------:R0:W-:Y:S01]  /*db40*/  @!P6 STG.E.U8 desc[UR16][R24.64+0xd1], R9 ;  /* 0x0000d1091800e986 */ /* 0x0001e2000c101110 */
[----:B------:R-:W-:-:S03]  /*db50*/  ISETP.LT.OR P6, PT, R35, 0xda, !P1 ;  /* 0x000000da2300780c */ /* 0x000fc60004fc1670 */
[----:B------:R-:W-:Y:S01]  /*db60*/  @!P4 STG.E.U8 desc[UR16][R26.64+0xd1], R7 ;  /* 0x0000d1071a00c986 */ /* 0x000fe2000c101110 */
[----:B------:R-:W-:-:S03]  /*db70*/  ISETP.LT.OR P4, PT, R35, 0xda, !P0 ;  /* 0x000000da2300780c */ /* 0x000fc60004781670 */
[----:B------:R-:W-:Y:S01]  /*db80*/  @!P2 STG.E.U8 desc[UR16][R26.64+0xd0], R13 ;  /* 0x0000d00d1a00a986 */ /* 0x000fe2000c101110 */
[----:B0-----:R-:W-:-:S03]  /*db90*/  F2FP.SATFINITE.E5M2.F32.PACK_AB_MERGE_C R9, RZ, R3, RZ ;  /* 0x00000003ff09723e */ /* 0x001fc600048060ff */
[----:B------:R0:W-:Y:S04]  /*dba0*/  @!P5 STG.E.U8 desc[UR16][R24.64+0xd8], R5 ;  /* 0x0000d8051800d986 */ /* 0x0001e8000c101110 */
[----:B------:R1:W-:Y:S01]  /*dbb0*/  @!P6 STG.E.U8 desc[UR16][R24.64+0xd9], R9 ;  /* 0x0000d9091800e986 */ /* 0x0003e2000c101110 */
[----:B------:R-:W-:-:S03]  /*dbc0*/  FMUL R0, R220, UR20 ;  /* 0x00000014dc007c20 */ /* 0x000fc60008400000 */
[----:B------:R-:W3:Y:S02]  /*dbd0*/  LDL.LU R220, [R1+0x58] ;  /* 0x0000580001dc7983 */ /* 0x000ee40000300800 */
[----:B0-----:R-:W-:Y:S01]  /*dbe0*/  F2FP.SATFINITE.E5M2.F32.PACK_AB_MERGE_C R5, RZ, R0, RZ ;  /* 0x00000000ff05723e */ /* 0x001fe200048060ff */
[----:B------:R-:W-:Y:S02]  /*dbf0*/  FMUL R2, R221, UR20 ;  /* 0x00000014dd027c20 */ /* 0x000fe40008400000 */
[----:B------:R-:W3:Y:S03]  /*dc00*/  LDL.LU R221, [R1+0x5c] ;  /* 0x00005c0001dd7983 */ /* 0x000ee60000300800 */
[----:B------:R-:W-:Y:S01]  /*dc10*/  F2FP.SATFINITE.E5M2.F32.PACK_AB_MERGE_C R7, RZ, R2, RZ ;  /* 0x00000002ff07723e */ /* 0x000fe200048060ff */
[----:B------:R0:W-:Y:S01]  /*dc20*/  @!P4 STG.E.U8 desc[UR16][R26.64+0xd9], R5 ;  /* 0x0000d9051a00c986 */ /* 0x0001e2000c101110 */
[----:B------:R-:W-:-:S03]  /*dc30*/  FMUL R3, R223, UR20 ;  /* 0x00000014df037c20 */ /* 0x000fc60008400000 */
[----:B------:R-:W3:Y:S02]  /*dc40*/  LDL.LU R223, [R1+0x60] ;  /* 0x0000600001df7983 */ /* 0x000ee40000300800 */
[----:B-1----:R-:W-:Y:S01]  /*dc50*/  F2FP.SATFINITE.E5M2.F32.PACK_AB_MERGE_C R9, RZ, R3, RZ ;  /* 0x00000003ff09723e */ /* 0x002fe200048060ff */
[----:B----4-:R-:W-:Y:S02]  /*dc60*/  FMUL R4, R222, UR20 ;  /* 0x00000014de047c20 */ /* 0x010fe40008400000 */
[----:B------:R-:W4:Y:S01]  /*dc70*/  LDL.LU R222, [R1+0x64] ;  /* 0x0000640001de7983 */ /* 0x000f220000300800 */
[----:B--2---:R-:W-:-:S03]  /*dc80*/  FMUL R0, R224, UR20 ;  /* 0x00000014e0007c20 */ /* 0x004fc60008400000 */
[----:B------:R-:W2:Y:S01]  /*dc90*/  LDL.LU R224, [R1+0x68] ;  /* 0x0000680001e07983 */ /* 0x000ea20000300800 */
[----:B---3--:R-:W-:Y:S01]  /*dca0*/  FMUL R2, R225, UR20 ;  /* 0x00000014e1027c20 */ /* 0x008fe20008400000 */
[----:B0-----:R-:W-:Y:S02]  /*dcb0*/  F2FP.SATFINITE.E5M2.F32.PACK_AB_MERGE_C R5, RZ, R0, RZ ;  /* 0x00000000ff05723e */ /* 0x001fe400048060ff */
[----:B------:R-:W3:Y:S01]  /*dcc0*/  LDL.LU R225, [R1+0x6c] ;  /* 0x00006c0001e17983 */ /* 0x000ee20000300800 */
[----:B------:R-:W-:-:S03]  /*dcd0*/  FMUL R3, R226, UR20 ;  /* 0x00000014e2037c20 */ /* 0x000fc60008400000 */
[----:B------:R-:W3:Y:S01]  /*dce0*/  LDL.LU R226, [R1+0x70] ;  /* 0x0000700001e27983 */ /* 0x000ee20000300800 */
[----:B------:R-:W-:-:S03]  /*dcf0*/  FMUL R0, R227, UR20 ;  /* 0x00000014e3007c20 */ /* 0x000fc60008400000 */
[----:B------:R-:W3:Y:S01]  /*dd00*/  LDL.LU R227, [R1+0x74] ;  /* 0x0000740001e37983 */ /* 0x000ee20000300800 */
[C---:B------:R-:W-:Y:S02]  /*dd10*/  ISETP.LT.OR P2, PT, R35.reuse, 0xd9, !P0 ;  /* 0x000000d92300780c */ /* 0x040fe40004741670 */
[C---:B------:R-:W-:Y:S02]  /*dd20*/  ISETP.LT.OR P5, PT, R35.reuse, 0xe1, !P1 ;  /* 0x000000e12300780c */ /* 0x040fe40004fa1670 */
[C---:B------:R-:W-:Y:S02]  /*dd30*/  ISETP.LT.OR P6, PT, R35.reuse, 0xe2, !P1 ;  /* 0x000000e22300780c */ /* 0x040fe40004fc1670 */
[----:B------:R-:W-:-:S07]  /*dd40*/  ISETP.LT.OR P4, PT, R35, 0xe2, !P0 ;  /* 0x000000e22300780c */ /* 0x000fce0004781670 */
[----:B------:R-:W-:Y:S01]  /*dd50*/  @!P2 STG.E.U8 desc[UR16][R26.64+0xd8], R11 ;  /* 0x0000d80b1a00a986 */ /* 0x000fe2000c101110 */
[----:B------:R-:W-:-:S03]  /*dd60*/  ISETP.LT.OR P2, PT, R35, 0xe1, !P0 ;  /* 0x000000e12300780c */ /* 0x000fc60004741670 */
[----:B------:R0:W-:Y:S01]  /*dd70*/  @!P5 STG.E.U8 desc[UR16][R24.64+0xe0], R7 ;  /* 0x0000e0071800d986 */ /* 0x0001e2000c101110 */
[----:B------:R-:W-:-:S03]  /*dd80*/  ISETP.LT.OR P5, PT, R35, 0xe9, !P1 ;  /* 0x000000e92300780c */ /* 0x000fc60004fa1670 */
[----:B------:R1:W-:Y:S01]  /*dd90*/  @!P6 STG.E.U8 desc[UR16][R24.64+0xe1], R9 ;  /* 0x0000e1091800e986 */ /* 0x0003e2000c101110 */
[----:B------:R-:W-:Y:S02]  /*dda0*/  ISETP.LT.OR P6, PT, R35, 0xea, !P1 ;  /* 0x000000ea2300780c */ /* 0x000fe40004fc1670 */
[----:B------:R-:W-:Y:S01]  /*ddb0*/  F2FP.SATFINITE.E5M2.F32.PACK_AB_MERGE_C R13, RZ, R4, RZ ;  /* 0x00000004ff0d723e */ /* 0x000fe200048060ff */
[----:B------:R1:W-:Y:S01]  /*ddc0*/  @!P4 STG.E.U8 desc[UR16][R26.64+0xe1], R5 ;  /* 0x0000e1051a00c986 */ /* 0x0003e2000c101110 */
[----:B0-----:R-:W-:-:S03]  /*ddd0*/  F2FP.SATFINITE.E5M2.F32.PACK_AB_MERGE_C R7, RZ, R2, RZ ;  /* 0x00000002ff07723e */ /* 0x001fc600048060ff */
[----:B------:R-:W-:Y:S01]  /*dde0*/  @!P2 STG.E.U8 desc[UR16][R26.64+0xe0], R13 ;  /* 0x0000e00d1a00a986 */ /* 0x000fe2000c101110 */
[----:B-1----:R-:W-:-:S03]  /*ddf0*/  F2FP.SATFINITE.E5M2.F32.PACK_AB_MERGE_C R9, RZ, R3, RZ ;  /* 0x00000003ff09723e */ /* 0x002fc600048060ff */
[----:B------:R0:W-:Y:S01]  /*de00*/  @!P5 STG.E.U8 desc[UR16][R24.64+0xe8], R7 ;  /* 0x0000e8071800d986 */ /* 0x0001e2000c101110 */
[C---:B------:R-:W-:Y:S02]  /*de10*/  ISETP.LT.OR P2, PT, R35.reuse, 0xe9, !P0 ;  /* 0x000000e92300780c */ /* 0x040fe40004741670 */
[C---:B------:R-:W-:Y:S01]  /*de20*/  ISETP.LT.OR P4, PT, R35.reuse, 0xea, !P0 ;  /* 0x000000ea2300780c */ /* 0x040fe20004781670 */
[----:B------:R1:W-:Y:S01]  /*de30*/  @!P6 STG.E.U8 desc[UR16][R24.64+0xe9], R9 ;  /* 0x0000e9091800e986 */ /* 0x0003e2000c101110 */
[C---:B------:R-:W-:Y:S01]  /*de40*/  ISETP.LT.OR P5, PT, R35.reuse, 0xf1, !P1 ;  /* 0x000000f12300780c */ /* 0x040fe20004fa1670 */
[----:B------:R-:W-:Y:S01]  /*de50*/  FMUL R2, R218, UR20 ;  /* 0x00000014da027c20 */ /* 0x000fe20008400000 */
[----:B------:R-:W-:Y:S02]  /*de60*/  ISETP.LT.OR P6, PT, R35, 0xf2, !P1 ;  /* 0x000000f22300780c */ /* 0x000fe40004fc1670 */
[----:B------:R-:W-:Y:S02]  /*de70*/  F2FP.SATFINITE.E5M2.F32.PACK_AB_MERGE_C R11, RZ, R0, RZ ;  /* 0x00000000ff0b723e */ /* 0x000fe400048060ff */
[----:B------:R-:W-:-:S03]  /*de80*/  F2FP.SATFINITE.E5M2.F32.PACK_AB_MERGE_C R5, RZ, R2, RZ ;  /* 0x00000002ff05723e */ /* 0x000fc600048060ff */
[----:B------:R-:W-:Y:S01]  /*de90*/  @!P2 STG.E.U8 desc[UR16][R26.64+0xe8], R11 ;  /* 0x0000e80b1a00a986 */ /* 0x000fe2000c101110 */
[----:B------:R-:W-:-:S03]  /*dea0*/  ISETP.LT.OR P2, PT, R35, 0xf1, !P0 ;  /* 0x000000f12300780c */ /* 0x000fc60004741670 */
[----:B------:R-:W-:Y:S01]  /*deb0*/  @!P4 STG.E.U8 desc[UR16][R26.64+0xe9], R5 ;  /* 0x0000e9051a00c986 */ /* 0x000fe2000c101110 */
[C---:B------:R-:W-:Y:S02]  /*dec0*/  ISETP.LT.OR P4, PT, R35.reuse, 0xf9, !P1 ;  /* 0x000000f92300780c */ /* 0x040fe40004f81670 */
[----:B------:R-:W-:Y:S01]  /*ded0*/  ISETP.LT.OR P1, PT, R35, 0xfa, !P1 ;  /* 0x000000fa2300780c */ /* 0x000fe20004f21670 */
[----:B------:R-:W-:-:S05]  /*dee0*/  FMUL R0, R220, UR20 ;  /* 0x00000014dc007c20 */ /* 0x000fca0008400000 */
[----:B0-----:R-:W-:-:S05]  /*def0*/  F2FP.SATFINITE.E5M2.F32.PACK_AB_MERGE_C R7, RZ, R0, RZ ;  /* 0x00000000ff07723e */ /* 0x001fca00048060ff */
[----:B------:R0:W-:Y:S01]  /*df00*/  @!P5 STG.E.U8 desc[UR16][R24.64+0xf0], R7 ;  /* 0x0000f0071800d986 */ /* 0x0001e2000c101110 */
[----:B------:R-:W-:-:S05]  /*df10*/  FMUL R3, R221, UR20 ;  /* 0x00000014dd037c20 */ /* 0x000fca0008400000 */
[----:B-1----:R-:W-:Y:S02]  /*df20*/  F2FP.SATFINITE.E5M2.F32.PACK_AB_MERGE_C R9, RZ, R3, RZ ;  /* 0x00000003ff09723e */ /* 0x002fe400048060ff */
[----:B------:R-:W-:-:S03]  /*df30*/  ISETP.LT.OR P5, PT, R35, 0xf2, !P0 ;  /* 0x000000f22300780c */ /* 0x000fc600047a1670 */
[----:B------:R1:W-:Y:S01]  /*df40*/  @!P6 STG.E.U8 desc[UR16][R24.64+0xf1], R9 ;  /* 0x0000f1091800e986 */ /* 0x0003e2000c101110 */
[C---:B------:R-:W-:Y:S02]  /*df50*/  ISETP.LT.OR P6, PT, R35.reuse, 0xf9, !P0 ;  /* 0x000000f92300780c */ /* 0x040fe400047c1670 */
[----:B------:R-:W-:Y:S01]  /*df60*/  ISETP.LT.OR P0, PT, R35, 0xfa, !P0 ;  /* 0x000000fa2300780c */ /* 0x000fe20004701670 */
[----:B------:R-:W-:-:S05]  /*df70*/  FMUL R0, R223, UR20 ;  /* 0x00000014df007c20 */ /* 0x000fca0008400000 */
[----:B------:R-:W-:-:S05]  /*df80*/  F2FP.SATFINITE.E5M2.F32.PACK_AB_MERGE_C R13, RZ, R0, RZ ;  /* 0x00000000ff0d723e */ /* 0x000fca00048060ff */
[----:B------:R0:W-:Y:S01]  /*df90*/  @!P2 STG.E.U8 desc[UR16][R26.64+0xf0], R13 ;  /* 0x0000f00d1a00a986 */ /* 0x0001e2000c101110 */
[----:B----4-:R-:W-:Y:S01]  /*dfa0*/  FMUL R0, R222, UR20 ;  /* 0x00000014de007c20 */ /* 0x010fe20008400000 */
[----:B--2---:R-:W-:Y:S01]  /*dfb0*/  FMUL R2, R224, UR20 ;  /* 0x00000014e0027c20 */ /* 0x004fe20008400000 */
[----:B---3--:R-:W-:-:S03]  /*dfc0*/  FMUL R3, R225, UR20 ;  /* 0x00000014e1037c20 */ /* 0x008fc60008400000 */
[----:B0-----:R-:W-:Y:S01]  /*dfd0*/  F2FP.SATFINITE.E5M2.F32.PACK_AB_MERGE_C R7, RZ, R0, RZ ;  /* 0x00000000ff07723e */ /* 0x001fe200048060ff */
[----:B------:R-:W-:Y:S01]  /*dfe0*/  FMUL R4, R226, UR20 ;  /* 0x00000014e2047c20 */ /* 0x000fe20008400000 */
[----:B------:R-:W-:Y:S01]  /*dff0*/  FMUL R5, R227, UR20 ;  /* 0x00000014e3057c20 */ /* 0x000fe20008400000 */
[----:B-1----:R-:W-:Y:S02]  /*e000*/  F2FP.SATFINITE.E5M2.F32.PACK_AB_MERGE_C R9, RZ, R2, RZ ;  /* 0x00000002ff09723e */ /* 0x002fe400048060ff */
[----:B------:R-:W-:Y:S02]  /*e010*/  F2FP.SATFINITE.E5M2.F32.PACK_AB_MERGE_C R3, RZ, R3, RZ ;  /* 0x00000003ff03723e */ /* 0x000fe400048060ff */
[----:B------:R-:W-:Y:S02]  /*e020*/  F2FP.SATFINITE.E5M2.F32.PACK_AB_MERGE_C R11, RZ, R4, RZ ;  /* 0x00000004ff0b723e */ /* 0x000fe400048060ff */
[----:B------:R-:W-:Y:S01]  /*e030*/  F2FP.SATFINITE.E5M2.F32.PACK_AB_MERGE_C R5, RZ, R5, RZ ;  /* 0x00000005ff05723e */ /* 0x000fe200048060ff */
[----:B------:R0:W-:Y:S04]  /*e040*/  @!P5 STG.E.U8 desc[UR16][R26.64+0xf1], R7 ;  /* 0x0000f1071a00d986 */ /* 0x0001e8000c101110 */
[----:B------:R0:W-:Y:S04]  /*e050*/  @!P4 STG.E.U8 desc[UR16][R24.64+0xf8], R9 ;  /* 0x0000f8091800c986 */ /* 0x0001e8000c101110 */
[----:B------:R0:W-:Y:S04]  /*e060*/  @!P1 STG.E.U8 desc[UR16][R24.64+0xf9], R3 ;  /* 0x0000f90318009986 */ /* 0x0001e8000c101110 */
[----:B------:R0:W-:Y:S04]  /*e070*/  @!P6 STG.E.U8 desc[UR16][R26.64+0xf8], R11 ;  /* 0x0000f80b1a00e986 */ /* 0x0001e8000c101110 */
[----:B------:R0:W-:Y:S02]  /*e080*/  @!P0 STG.E.U8 desc[UR16][R26.64+0xf9], R5 ;  /* 0x0000f9051a008986 */ /* 0x0001e4000c101110 */
.L_x_289:
[----:B------:R-:W-:Y:S05]  /*e090*/  BSYNC B0 ;  /* 0x0000000000007941 */ /* 0x000fea0003800000 */
.L_x_31:
[----:B0-----:R-:W2:Y:S04]  /*e0a0*/  LDL.LU R3, [R1+0x78] ;  /* 0x0000780001037983 */ /* 0x001ea80000300800 */
[----:B-----5:R-:W2:Y:S01]  /*e0b0*/  LDL.LU R2, [R1+0x7c] ;  /* 0x00007c0001027983 */ /* 0x020ea20000300800 */
[----:B------:R-:W-:Y:S01]  /*e0c0*/  ULDC UR6, c[0x0][0xc] ;  /* 0x0000030000067ab9 */ /* 0x000fe20000000800 */
[----:B------:R-:W-:Y:S01]  /*e0d0*/  ULDC UR7, c[0x0][0x10] ;  /* 0x0000040000077ab9 */ /* 0x000fe20000000800 */
[----:B------:R-:W2:Y:S01]  /*e0e0*/  LDC R5, c[0x0][0x14] ;  /* 0x00000500ff057b82 */ /* 0x000ea20000000800 */
[----:B------:R-:W-:Y:S01]  /*e0f0*/  UIMAD.WIDE.U32 UR6, UR6, UR7, URZ ;  /* 0x00000007060672a5 */ /* 0x000fe2000f8e003f */
[----:B------:R-:W-:Y:S01]  /*e100*/  PRMT R0, RZ, 0x7610, R0 ;  /* 0x00007610ff007816 */ /* 0x000fe20000000000 */
[----:B------:R-:W-:-:S04]  /*e110*/  UMOV UR22, 0xffffffff ;  /* 0xffffffff00167882 */ /* 0x000fc80000000000 */
[----:B--2---:R-:W-:-:S04]  /*e120*/  IMAD.WIDE.U32 R2, R5, UR6, R2 ;  /* 0x0000000605027c25 */ /* 0x004fc8000f8e0002 */
[----:B------:R-:W-:Y:S01]  /*e130*/  IMAD R5, R5, UR7, RZ ;  /* 0x0000000705057c24 */ /* 0x000fe2000f8e02ff */
[----:B------:R-:W-:Y:S01]  /*e140*/  ULDC.64 UR6, c[0x0][0x650] ;  /* 0x0001940000067ab9 */ /* 0x000fe20000000a00 */
[----:B------:R-:W-:Y:S01]  /*e150*/  IMAD.MOV.U32 R19, RZ, RZ, R2 ;  /* 0x000000ffff137224 */ /* 0x000fe200078e0002 */
[----:B------:R-:W-:Y:S01]  /*e160*/  ISETP.GE.U32.AND P0, PT, R2, UR6, PT ;  /* 0x0000000602007c0c */ /* 0x000fe2000bf06070 */
[----:B------:R-:W-:Y:S02]  /*e170*/  IMAD.IADD R22, R3, 0x1, R5 ;  /* 0x0000000103167824 */ /* 0x000fe400078e0205 */
[----:B------:R-:W-:-:S03]  /*e180*/  IMAD.MOV.U32 R2, RZ, RZ, -0x1 ;  /* 0xffffffffff027424 */ /* 0x000fc600078e00ff */
[----:B------:R0:W-:Y:S01]  /*e190*/  STL [R1+0x78], R22 ;  /* 0x0000781601007387 */ /* 0x0001e20000100800 */
[----:B------:R-:W-:-:S03]  /*e1a0*/  ISETP.GE.U32.AND.EX P0, PT, R22, UR7, PT, P0 ;  /* 0x0000000716007c0c */ /* 0x000fc6000bf06100 */
[----:B------:R0:W-:Y:S04]  /*e1b0*/  STL [R1+0x7c], R19 ;  /* 0x00007c1301007387 */ /* 0x0001e80000100800 */
[----:B------:R0:W-:Y:S06]  /*e1c0*/  STL [R1+0x80], R2 ;  /* 0x0000800201007387 */ /* 0x0001ec0000100800 */
[----:B------:R-:W-:Y:S05]  /*e1d0*/  @P0 BRA `(.L_x_290) ;  /* 0x00000004006c0947 */ /* 0x000fea0003800000 */
[----:B------:R-:W2:Y:S01]  /*e1e0*/  S2R R14, SR_CTAID.X ;  /* 0x00000000000e7919 */ /* 0x000ea20000002500 */
[----:B------:R-:W5:Y:S01]  /*e1f0*/  LDC.64 R8, c[0x0][0x628] ;  /* 0x00018a00ff087b82 */ /* 0x000f620000000a00 */
[----:B------:R-:W-:Y:S01]  /*e200*/  ULDC UR6, c[0x0][0x150] ;  /* 0x0000540000067ab9 */ /* 0x000fe20000000800 */
[----:B------:R-:W-:Y:S01]  /*e210*/  IMAD.MOV.U32 R6, RZ, RZ, R19 ;  /* 0x000000ffff067224 */ /* 0x000fe200078e0013 */
[----:B------:R-:W0:Y:S01]  /*e220*/  S2R R16, SR_CTAID.Y ;  /* 0x0000000000107919 */ /* 0x000e220000002600 */
[----:B------:R-:W-:-:S04]  /*e230*/  IMAD.MOV.U32 R7, RZ, RZ, R22 ;  /* 0x000000ffff077224 */ /* 0x000fc800078e0016 */
[----:B------:R-:W0:Y:S08]  /*e240*/  LDC R17, c[0x0][0x144] ;  /* 0x00005100ff117b82 */ /* 0x000e300000000800 */
[----:B------:R-:W0:Y:S08]  /*e250*/  LDC R10, c[0x0][0x630] ;  /* 0x00018c00ff0a7b82 */ /* 0x000e300000000800 */
[----:B------:R-:W0:Y:S01]  /*e260*/  LDC.64 R12, c[0x0][0x620] ;  /* 0x00018800ff0c7b82 */ /* 0x000e220000000a00 */
[----:B-----5:R-:W-:-:S04]  /*e270*/  ISETP.NE.U32.AND P0, PT, R8, RZ, PT ;  /* 0x000000ff0800720c */ /* 0x020fc80003f05070 */
[----:B------:R-:W-:Y:S02]  /*e280*/  ISETP.NE.AND.EX P0, PT, R9, RZ, PT, P0 ;  /* 0x000000ff0900720c */ /* 0x000fe40003f05300 */
[----:B--2---:R-:W-:-:S05]  /*e290*/  I2FP.F32.U32 R0, R14 ;  /* 0x0000000e00007245 */ /* 0x004fca0000201000 */
[----:B------:R-:W-:-:S04]  /*e2a0*/  FMUL R0, R0, UR6 ;  /* 0x0000000600007c20 */ /* 0x000fc80008400000 */
[----:B------:R2:W0:Y:S02]  /*e2b0*/  F2I.U32.TRUNC.NTZ R15, R0 ;  /* 0x00000000000f7305 */ /* 0x000424000020f000 */
[----:B------:R-:W-:Y:S05]  /*e2c0*/  @!P0 BRA `(.L_x_291) ;  /* 0x0000000000288947 */ /* 0x000fea0003800000 */
[----:B--2---:R-:W2:Y:S02]  /*e2d0*/  LDC R0, c[0x0][0x634] ;  /* 0x00018d00ff007b82 */ /* 0x004ea40000000800 */
[----:B--2---:R-:W-:-:S05]  /*e2e0*/  IADD3 R7, P0, R19, R0, RZ ;  /* 0x0000000013077210 */ /* 0x004fca0007f1e0ff */
[----:B------:R-:W-:-:S04]  /*e2f0*/  IMAD.X R11, RZ, RZ, R22, P0 ;  /* 0x000000ffff0b7224 */ /* 0x000fc800000e0616 */
[----:B0-----:R-:W-:-:S04]  /*e300*/  IMAD.WIDE.U32 R2, R11, R8, RZ ;  /* 0x000000080b027225 */ /* 0x001fc800078e00ff */
[----:B------:R-:W-:-:S04]  /*e310*/  IMAD.WIDE.U32 R4, P0, R7, R9, R2 ;  /* 0x0000000907047225 */ /* 0x000fc80007800002 */
[----:B------:R-:W-:-:S04]  /*e320*/  IMAD.WIDE.U32 R2, R7, R8, RZ ;  /* 0x0000000807027225 */ /* 0x000fc800078e00ff */
[----:B------:R-:W-:Y:S01]  /*e330*/  IMAD.X R7, RZ, RZ, RZ, P0 ;  /* 0x000000ffff077224 */ /* 0x000fe200000e06ff */
[----:B------:R-:W-:Y:S01]  /*e340*/  IADD3 RZ, P0, R3, R4, RZ ;  /* 0x0000000403ff7210 */ /* 0x000fe20007f1e0ff */
[----:B------:R-:W-:-:S04]  /*e350*/  IMAD.MOV.U32 R6, RZ, RZ, R5 ;  /* 0x000000ffff067224 */ /* 0x000fc800078e0005 */
[----:B------:R-:W-:-:S08]  /*e360*/  IMAD.WIDE.U32.X R6, R11, R9, R6, P0 ;  /* 0x000000090b067225 */ /* 0x000fd000000e0406 */
.L_x_291:
[-CC-:B0-----:R-:W-:Y:S01]  /*e370*/  SHF.R.U64 R24, R6, R10.reuse, R7.reuse ;  /* 0x0000000a06187219 */ /* 0x181fe20000001207 */
[----:B------:R-:W0:Y:S01]  /*e380*/  LDC.64 R20, c[0x0][0x640] ;  /* 0x00019000ff147b82 */ /* 0x000e220000000a00 */
[----:B--2---:R-:W-:Y:S01]  /*e390*/  SHF.R.U32.HI R0, RZ, R10, R7 ;  /* 0x0000000aff007219 */ /* 0x004fe20000011607 */
[----:B------:R-:W-:Y:S01]  /*e3a0*/  IMAD.MOV.U32 R2, RZ, RZ, R19 ;  /* 0x000000ffff027224 */ /* 0x000fe200078e0013 */
[----:B------:R-:W-:Y:S01]  /*e3b0*/  IADD3 R5, P0, RZ, -R24, RZ ;  /* 0x80000018ff057210 */ /* 0x000fe20007f1e0ff */
[----:B------:R-:W-:Y:S01]  /*e3c0*/  IMAD.MOV R15, RZ, RZ, -R15 ;  /* 0x000000ffff0f7224 */ /* 0x000fe200078e0a0f */
[----:B------:R-:W-:Y:S01]  /*e3d0*/  ULDC UR6, c[0x0][0x154] ;  /* 0x0000550000067ab9 */ /* 0x000fe20000000800 */
[----:B------:R-:W-:Y:S02]  /*e3e0*/  IMAD.MOV.U32 R7, RZ, RZ, 0x1 ;  /* 0x00000001ff077424 */ /* 0x000fe400078e00ff */
[----:B------:R-:W2:Y:S01]  /*e3f0*/  LDC R4, c[0x0][0x618] ;  /* 0x00018600ff047b82 */ /* 0x000ea20000000800 */
[----:B------:R-:W-:-:S02]  /*e400*/  IMAD.X R3, RZ, RZ, ~R0, P0 ;  /* 0x000000ffff037224 */ /* 0x000fc400000e0e00 */
[----:B------:R-:W-:Y:S02]  /*e410*/  IMAD R15, R17, R15, R14 ;  /* 0x0000000f110f7224 */ /* 0x000fe400078e020e */
[-C--:B------:R-:W-:Y:S02]  /*e420*/  IMAD R0, R3, R12.reuse, RZ ;  /* 0x0000000c03007224 */ /* 0x080fe400078e02ff */
[----:B------:R-:W-:Y:S01]  /*e430*/  IMAD.MOV.U32 R3, RZ, RZ, R22 ;  /* 0x000000ffff037224 */ /* 0x000fe200078e0016 */
[----:B------:R-:W5:Y:S01]  /*e440*/  LDC R6, c[0x0][0x608] ;  /* 0x00018200ff067b82 */ /* 0x000f620000000800 */
[----:B------:R-:W-:-:S04]  /*e450*/  IMAD.WIDE.U32 R2, R5, R12, R2 ;  /* 0x0000000c05027225 */ /* 0x000fc800078e0002 */
[----:B------:R-:W-:-:S03]  /*e460*/  IMAD R5, R5, R13, R0 ;  /* 0x0000000d05057224 */ /* 0x000fc600078e0200 */
[----:B------:R-:W1:Y:S01]  /*e470*/  LDC R18, c[0x0][0x658] ;  /* 0x00019600ff127b82 */ /* 0x000e620000000800 */
[----:B------:R-:W-:Y:S01]  /*e480*/  I2FP.F32.U32 R0, R16 ;  /* 0x0000001000007245 */ /* 0x000fe20000201000 */
[----:B------:R-:W-:Y:S01]  /*e490*/  IMAD.IADD R3, R3, 0x1, R5 ;  /* 0x0000000103037824 */ /* 0x000fe200078e0205 */
[----:B0-----:R-:W-:Y:S01]  /*e4a0*/  ISETP.NE.U32.AND P0, PT, R20, RZ, PT ;  /* 0x000000ff1400720c */ /* 0x001fe20003f05070 */
[----:B------:R-:W-:Y:S02]  /*e4b0*/  IMAD.MOV.U32 R5, RZ, RZ, -0x1 ;  /* 0xffffffffff057424 */ /* 0x000fe400078e00ff */
[----:B------:R-:W-:Y:S02]  /*e4c0*/  FMUL R0, R0, UR6 ;  /* 0x0000000600007c20 */ /* 0x000fe40008400000 */
[----:B------:R-:W0:Y:S01]  /*e4d0*/  LDC R13, c[0x0][0x148] ;  /* 0x00005200ff0d7b82 */ /* 0x000e220000000800 */
[----:B--2---:R-:W-:Y:S01]  /*e4e0*/  SHF.R.U64 R10, R2, R4, R3 ;  /* 0x00000004020a7219 */ /* 0x004fe20000001203 */
[----:B------:R2:W0:Y:S01]  /*e4f0*/  F2I.U32.TRUNC.NTZ R12, R0 ;  /* 0x00000000000c7305 */ /* 0x000422000020f000 */
[----:B------:R-:W-:-:S02]  /*e500*/  ISETP.NE.AND.EX P0, PT, R21, RZ, PT, P0 ;  /* 0x000000ff1500720c */ /* 0x000fc40003f05300 */
[----:B------:R-:W-:-:S03]  /*e510*/  SHF.R.U32.HI R3, RZ, R4, R3 ;  /* 0x00000004ff037219 */ /* 0x000fc60000011603 */
[----:B------:R-:W0:Y:S01]  /*e520*/  LDC R14, c[0x0][0x600] ;  /* 0x00018000ff0e7b82 */ /* 0x000e220000000800 */
[-CC-:B-----5:R-:W-:Y:S02]  /*e530*/  SHF.R.U64 R8, R10, R6.reuse, R3.reuse ;  /* 0x000000060a087219 */ /* 0x1a0fe40000001203 */
[----:B------:R-:W-:-:S05]  /*e540*/  SHF.R.U32.HI R3, RZ, R6, R3 ;  /* 0x00000006ff037219 */ /* 0x000fca0000011603 */
[----:B------:R-:W0:Y:S01]  /*e550*/  LDC R19, c[0x0][0x648] ;  /* 0x00019200ff137b82 */ /* 0x000e220000000800 */
[-CC-:B-1----:R-:W-:Y:S02]  /*e560*/  SHF.R.U64 R11, R8, R18.reuse, R3.reuse ;  /* 0x00000012080b7219 */ /* 0x182fe40000001203 */
[-C--:B------:R-:W-:Y:S02]  /*e570*/  SHF.L.U32 R5, R5, R18.reuse, RZ ;  /* 0x0000001205057219 */ /* 0x080fe400000006ff */
[-C--:B------:R-:W-:Y:S01]  /*e580*/  SHF.R.U32.HI R3, RZ, R18.reuse, R3 ;  /* 0x00000012ff037219 */ /* 0x080fe20000011603 */
[----:B------:R-:W-:Y:S01]  /*e590*/  IMAD.MOV.U32 R2, RZ, RZ, R11 ;  /* 0x000000ffff027224 */ /* 0x000fe200078e000b */
[----:B------:R-:W-:Y:S01]  /*e5a0*/  SHF.L.U32 R34, R7, R18, RZ ;  /* 0x0000001207227219 */ /* 0x000fe200000006ff */
[----:B------:R-:W1:Y:S01]  /*e5b0*/  LDC R22, c[0x0][0x638] ;  /* 0x00018e00ff167b82 */ /* 0x000e620000000800 */
[----:B------:R-:W-:-:S07]  /*e5c0*/  LOP3.LUT R17, RZ, R5, RZ, 0x33, !PT ;  /* 0x00000005ff117212 */ /* 0x000fce00078e33ff */
[----:B------:R-:W0:Y:S01]  /*e5d0*/  LDC R23, c[0x0][0x610] ;  /* 0x00018400ff177b82 */ /* 0x000e220000000800 */
[----:B--2---:R-:W-:Y:S05]  /*e5e0*/  @!P0 BRA `(.L_x_292) ;  /* 0x0000000000288947 */ /* 0x004fea0003800000 */
[----:B------:R-:W2:Y:S02]  /*e5f0*/  LDC R0, c[0x0][0x64c] ;  /* 0x00019300ff007b82 */ /* 0x000ea40000000800 */
[----:B--2---:R-:W-:-:S05]  /*e600*/  IADD3 R7, P0, R11, R0, RZ ;  /* 0x000000000b077210 */ /* 0x004fca0007f1e0ff */
        /* <DEDUP_REMOVED lines=8> */
.L_x_292:
[----:B0-----:R-:W-:Y:S01]  /*e690*/  SHF.R.U64 R0, R2, R19, R3 ;  /* 0x0000001302007219 */ /* 0x001fe20000001203 */
[----:B------:R-:W-:Y:S01]  /*e6a0*/  VIADD R3, R14, 0xffffffff ;  /* 0xffffffff0e037836 */ /* 0x000fe20000000000 */
[----:B------:R-:W-:Y:S01]  /*e6b0*/  LOP3.LUT R5, R8, R17, RZ, 0xc0, !PT ;  /* 0x0000001108057212 */ /* 0x000fe200078ec0ff */
[----:B------:R-:W-:Y:S01]  /*e6c0*/  IMAD.MOV R12, RZ, RZ, -R12 ;  /* 0x000000ffff0c7224 */ /* 0x000fe200078e0a0c */
[----:B------:R-:W-:Y:S01]  /*e6d0*/  R2UR UR22, R24 ;  /* 0x00000000181672ca */ /* 0x000fe200000e0000 */
[----:B------:R-:W-:Y:S01]  /*e6e0*/  IMAD.MOV R2, RZ, RZ, -R0 ;  /* 0x000000ffff027224 */ /* 0x000fe200078e0a00 */
[----:B------:R-:W-:Y:S01]  /*e6f0*/  LOP3.LUT R3, R10, R3, RZ, 0xc0, !PT ;  /* 0x000000030a037212 */ /* 0x000fe200078ec0ff */
[----:B------:R-:W-:Y:S02]  /*e700*/  IMAD R34, R34, R0, R5 ;  /* 0x0000000022227224 */ /* 0x000fe400078e0205 */
[----:B------:R-:W-:Y:S02]  /*e710*/  @P3 IMAD R15, R13, R12, R16 ;  /* 0x0000000c0d0f3224 */ /* 0x000fe400078e0210 */
[----:B-1----:R-:W-:-:S02]  /*e720*/  IMAD R0, R2, R22, R11 ;  /* 0x0000001602007224 */ /* 0x002fc400078e020b */
[----:B------:R-:W-:Y:S02]  /*e730*/  IMAD R34, R34, R23, R15 ;  /* 0x0000001722227224 */ /* 0x000fe400078e020f */
[----:B------:R-:W-:Y:S02]  /*e740*/  IMAD R3, R0, R14, R3 ;  /* 0x0000000e00037224 */ /* 0x000fe400078e0203 */
[----:B------:R-:W-:-:S03]  /*e750*/  IMAD.MOV.U32 R0, RZ, RZ, 0x1 ;  /* 0x00000001ff007424 */ /* 0x000fc600078e00ff */
[----:B------:R-:W-:Y:S02]  /*e760*/  SEL R2, R3, R34, !P3 ;  /* 0x0000002203027207 */ /* 0x000fe40005800000 */
[----:B------:R-:W-:-:S03]  /*e770*/  SEL R34, R34, R3, !P3 ;  /* 0x0000000322227207 */ /* 0x000fc60005800000 */
[----:B------:R2:W-:Y:S04]  /*e780*/  STL [R1+0x80], R2 ;  /* 0x0000800201007387 */ /* 0x0005e80000100800 */
.L_x_290:
[----:B------:R-:W-:Y:S01]  /*e790*/  UIADD3 UR5, UR12, UR5, URZ ;  /* 0x000000050c057290 */ /* 0x000fe2000fffe03f */
[----:B------:R0:W-:Y:S01]  /*e7a0*/  STL [R1+0x84], R34 ;  /* 0x0000842201007387 */ /* 0x0001e20000100800 */
[----:B------:R-:W-:Y:S02]  /*e7b0*/  LOP3.LUT P0, RZ, R0, 0xff, RZ, 0xc0, !PT ;  /* 0x000000ff00ff7812 */ /* 0x000fe4000780c0ff */
[----:B------:R-:W-:Y:S02]  /*e7c0*/  USHF.R.U32.HI UR6, URZ, 0x2, UR5 ;  /* 0x000000023f067899 */ /* 0x000fe40008011605 */
[----:B------:R-:W-:Y:S02]  /*e7d0*/  UISETP.GT.U32.AND UP1, UPT, UR5, 0x3, UPT ;  /* 0x000000030500788c */ /* 0x000fe4000bf24070 */
[----:B------:R-:W-:Y:S02]  /*e7e0*/  ULOP3.LUT UR6, UR6, 0x1, URZ, 0xc0, !UPT ;  /* 0x0000000106067892 */ /* 0x000fe4000f8ec03f */
[----:B------:R-:W-:-:S02]  /*e7f0*/  UISETP.LT.U32.AND UP1, UPT, UR12, 0x4, UP1 ;  /* 0x000000040c00788c */ /* 0x000fc40008f21070 */
[----:B------:R-:W-:Y:S02]  /*e800*/  UISETP.NE.U32.AND UP0, UPT, UR6, 0x1, UPT ;  /* 0x000000010600788c */ /* 0x000fe4000bf05070 */
[----:B------:R-:W-:Y:S02]  /*e810*/  USEL UR7, URZ, 0x1, !UP1 ;  /* 0x000000013f077887 */ /* 0x000fe4000c800000 */
[----:B------:R-:W-:Y:S02]  /*e820*/  UISETP.GT.U32.AND UP0, UPT, UR12, 0x3, !UP0 ;  /* 0x000000030c00788c */ /* 0x000fe4000c704070 */
[----:B------:R-:W-:Y:S02]  /*e830*/  ULOP3.LUT UR5, UR5, 0x3, URZ, 0xc0, !UPT ;  /* 0x0000000305057892 */ /* 0x000fe4000f8ec03f */
[----:B------:R-:W-:-:S04]  /*e840*/  USEL UR6, URZ, 0x1, !UP0 ;  /* 0x000000013f067887 */ /* 0x000fc8000c000000 */
[----:B------:R-:W-:Y:S01]  /*e850*/  ULOP3.LUT UR4, UR6, UR4, UR7, 0x96, !UPT ;  /* 0x0000000406047292 */ /* 0x000fe2000f8e9607 */
[----:B0-----:R-:W-:Y:S11]  /*e860*/  @P0 BRA `(.L_x_293) ;  /* 0xffffff2400ec0947 */ /* 0x001ff6000383ffff */
[----:B------:R-:W-:Y:S05]  /*e870*/  EXIT ;  /* 0x000000000000794d */ /* 0x000fea0003800000 */
.L_x_3:
[----:B------:R-:W2:Y:S01]  /*e880*/  LDL R16, [R1+0x7c] ;  /* 0x00007c0001107983 */ /* 0x000ea20000100800 */
[----:B------:R-:W-:-:S03]  /*e890*/  ULDC.64 UR4, c[0x0][0x650] ;  /* 0x0001940000047ab9 */ /* 0x000fc60000000a00 */
[----:B------:R-:W3:Y:S01]  /*e8a0*/  LDL R17, [R1+0x78] ;  /* 0x0000780001117983 */ /* 0x000ee20000100800 */
[----:B------:R-:W-:Y:S01]  /*e8b0*/  PRMT R4, RZ, 0x7610, R4 ;  /* 0x00007610ff047816 */ /* 0x000fe20000000004 */
[----:B------:R-:W-:Y:S02]  /*e8c0*/  IMAD.MOV.U32 R5, RZ, RZ, -0x1 ;  /* 0xffffffffff057424 */ /* 0x000fe400078e00ff */
[----:B------:R-:W-:Y:S02]  /*e8d0*/  IMAD.MOV.U32 R6, RZ, RZ, -0x1 ;  /* 0xffffffffff067424 */ /* 0x000fe400078e00ff */
[----:B------:R-:W-:Y:S01]  /*e8e0*/  IMAD.MOV.U32 R11, RZ, RZ, -0x1 ;  /* 0xffffffffff0b7424 */ /* 0x000fe200078e00ff */
[----:B--2---:R-:W-:-:S04]  /*e8f0*/  ISETP.GE.U32.AND P0, PT, R16, UR4, PT ;  /* 0x0000000410007c0c */ /* 0x004fc8000bf06070 */
[----:B---3--:R-:W-:-:S13]  /*e900*/  ISETP.GE.U32.AND.EX P0, PT, R17, UR5, PT, P0 ;  /* 0x0000000511007c0c */ /* 0x008fda000bf06100 */
[----:B------:R-:W-:Y:S05]  /*e910*/  @P0 BRA `(.L_x_294) ;  /* 0x00000004005c0947 */ /* 0x000fea0003800000 */
        /* <DEDUP_REMOVED lines=18> */
.L_x_295:
[-CC-:B------:R-:W-:Y:S01]  /*ea40*/  SHF.R.U64 R11, R8, R12.reuse, R9.reuse ;  /* 0x0000000c080b7219 */ /* 0x180fe20000001209 */
[----:B------:R-:W0:Y:S01]  /*ea50*/  LDC.64 R20, c[0x0][0x640] ;  /* 0x00019000ff147b82 */ /* 0x000e220000000a00 */
[----:B------:R-:W-:Y:S01]  /*ea60*/  SHF.R.U32.HI R3, RZ, R12, R9 ;  /* 0x0000000cff037219 */ /* 0x000fe20000011609 */
[----:B------:R-:W-:Y:S01]  /*ea70*/  ULDC UR4, c[0x0][0x150] ;  /* 0x0000540000047ab9 */ /* 0x000fe20000000800 */
[----:B------:R-:W-:Y:S01]  /*ea80*/  IADD3 R7, P0, RZ, -R11, RZ ;  /* 0x8000000bff077210 */ /* 0x000fe20007f1e0ff */
[----:B------:R-:W-:Y:S01]  /*ea90*/  IMAD.MOV.U32 R4, RZ, RZ, R16 ;  /* 0x000000ffff047224 */ /* 0x000fe200078e0010 */
[----:B------:R-:W-:Y:S01]  /*eaa0*/  I2FP.F32.U32 R6, R2 ;  /* 0x0000000200067245 */ /* 0x000fe20000201000 */
[----:B------:R-:W-:Y:S02]  /*eab0*/  IMAD.MOV.U32 R5, RZ, RZ, R17 ;  /* 0x000000ffff057224 */ /* 0x000fe400078e0011 */
[----:B------:R-:W1:Y:S01]  /*eac0*/  LDC R10, c[0x0][0x618] ;  /* 0x00018600ff0a7b82 */ /* 0x000e620000000800 */
[----:B------:R-:W-:-:S02]  /*ead0*/  IMAD.X R3, RZ, RZ, ~R3, P0 ;  /* 0x000000ffff037224 */ /* 0x000fc400000e0e03 */
[----:B------:R-:W-:Y:S01]  /*eae0*/  FMUL R9, R6, UR4 ;  /* 0x0000000406097c20 */ /* 0x000fe20008400000 */
[----:B------:R-:W-:Y:S01]  /*eaf0*/  IMAD.WIDE.U32 R4, R7, R14, R4 ;  /* 0x0000000e07047225 */ /* 0x000fe200078e0004 */
[----:B------:R-:W-:-:S03]  /*eb00*/  ULDC UR4, c[0x0][0x154] ;  /* 0x0000550000047ab9 */ /* 0x000fc60000000800 */
[----:B------:R-:W-:Y:S01]  /*eb10*/  IMAD R6, R3, R14, RZ ;  /* 0x0000000e03067224 */ /* 0x000fe200078e02ff */
[----:B------:R-:W2:Y:S01]  /*eb20*/  LDC R13, c[0x0][0x144] ;  /* 0x00005100ff0d7b82 */ /* 0x000ea20000000800 */
[----:B------:R-:W3:Y:S02]  /*eb30*/  F2I.U32.TRUNC.NTZ R9, R9 ;  /* 0x0000000900097305 */ /* 0x000ee4000020f000 */
[----:B------:R-:W-:Y:S02]  /*eb40*/  IMAD R3, R7, R15, R6 ;  /* 0x0000000f07037224 */ /* 0x000fe400078e0206 */
[----:B------:R-:W-:Y:S02]  /*eb50*/  IMAD.MOV.U32 R6, RZ, RZ, -0x1 ;  /* 0xffffffffff067424 */ /* 0x000fe400078e00ff */
[----:B------:R-:W-:Y:S01]  /*eb60*/  IMAD.IADD R3, R5, 0x1, R3 ;  /* 0x0000000105037824 */ /* 0x000fe200078e0203 */
[----:B------:R-:W4:Y:S01]  /*eb70*/  LDC R12, c[0x0][0x608] ;  /* 0x00018200ff0c7b82 */ /* 0x000f220000000800 */
[----:B------:R-:W-:-:S02]  /*eb80*/  I2FP.F32.U32 R5, R0 ;  /* 0x0000000000057245 */ /* 0x000fc40000201000 */
[----:B0-----:R-:W-:-:S03]  /*eb90*/  ISETP.NE.U32.AND P0, PT, R20, RZ, PT ;  /* 0x000000ff1400720c */ /* 0x001fc60003f05070 */
[----:B------:R-:W-:Y:S01]  /*eba0*/  FMUL R5, R5, UR4 ;  /* 0x0000000405057c20 */ /* 0x000fe20008400000 */
[----:B------:R-:W-:Y:S01]  /*ebb0*/  ISETP.NE.AND.EX P0, PT, R21, RZ, PT, P0 ;  /* 0x000000ff1500720c */ /* 0x000fe20003f05300 */
[----:B------:R-:W0:Y:S01]  /*ebc0*/  LDC R7, c[0x0][0x658] ;  /* 0x00019600ff077b82 */ /* 0x000e220000000800 */
[-C--:B-1----:R-:W-:Y:S01]  /*ebd0*/  SHF.R.U64 R8, R4, R10.reuse, R3 ;  /* 0x0000000a04087219 */ /* 0x082fe20000001203 */
[----:B---3--:R-:W-:Y:S01]  /*ebe0*/  IMAD.MOV R4, RZ, RZ, -R9 ;  /* 0x000000ffff047224 */ /* 0x008fe200078e0a09 */
[----:B------:R-:W-:Y:S02]  /*ebf0*/  SHF.R.U32.HI R3, RZ, R10, R3 ;  /* 0x0000000aff037219 */ /* 0x000fe40000011603 */
[----:B------:R1:W3:Y:S03]  /*ec00*/  F2I.U32.TRUNC.NTZ R10, R5 ;  /* 0x00000005000a7305 */ /* 0x0002e6000020f000 */
[----:B------:R-:W1:Y:S01]  /*ec10*/  LDC R17, c[0x0][0x148] ;  /* 0x00005200ff117b82 */ /* 0x000e620000000800 */
[----:B--2---:R-:W-:-:S02]  /*ec20*/  IMAD R19, R13, R4, R2 ;  /* 0x000000040d137224 */ /* 0x004fc400078e0202 */
[----:B------:R-:W-:-:S05]  /*ec30*/  IMAD.MOV.U32 R4, RZ, RZ, 0x1 ;  /* 0x00000001ff047424 */ /* 0x000fca00078e00ff */
[----:B------:R-:W2:Y:S01]  /*ec40*/  LDC R14, c[0x0][0x600] ;  /* 0x00018000ff0e7b82 */ /* 0x000ea20000000800 */
[-CC-:B----4-:R-:W-:Y:S02]  /*ec50*/  SHF.R.U64 R13, R8, R12.reuse, R3.reuse ;  /* 0x0000000c080d7219 */ /* 0x190fe40000001203 */
[----:B------:R-:W-:-:S05]  /*ec60*/  SHF.R.U32.HI R2, RZ, R12, R3 ;  /* 0x0000000cff027219 */ /* 0x000fca0000011603 */
[----:B------:R-:W4:Y:S01]  /*ec70*/  LDC R16, c[0x0][0x648] ;  /* 0x00019200ff107b82 */ /* 0x000f220000000800 */
[-CC-:B0-----:R-:W-:Y:S02]  /*ec80*/  SHF.R.U64 R15, R13, R7.reuse, R2.reuse ;  /* 0x000000070d0f7219 */ /* 0x181fe40000001202 */
[-C--:B------:R-:W-:Y:S02]  /*ec90*/  SHF.L.U32 R6, R6, R7.reuse, RZ ;  /* 0x0000000706067219 */ /* 0x080fe400000006ff */
[-C--:B------:R-:W-:Y:S01]  /*eca0*/  SHF.R.U32.HI R3, RZ, R7.reuse, R2 ;  /* 0x00000007ff037219 */ /* 0x080fe20000011602 */
[----:B------:R-:W-:Y:S01]  /*ecb0*/  IMAD.MOV.U32 R2, RZ, RZ, R15 ;  /* 0x000000ffff027224 */ /* 0x000fe200078e000f */
[----:B------:R-:W-:Y:S01]  /*ecc0*/  SHF.L.U32 R12, R4, R7, RZ ;  /* 0x00000007040c7219 */ /* 0x000fe200000006ff */
[----:B------:R-:W0:Y:S01]  /*ecd0*/  LDC R18, c[0x0][0x638] ;  /* 0x00018e00ff127b82 */ /* 0x000e220000000800 */
[----:B------:R-:W-:-:S07]  /*ece0*/  LOP3.LUT R22, RZ, R6, RZ, 0x33, !PT ;  /* 0x00000006ff167212 */ /* 0x000fce00078e33ff */
        /* <DEDUP_REMOVED lines=12> */
.L_x_296:
[----:B----4-:R-:W-:Y:S01]  /*edb0*/  SHF.R.U64 R3, R2, R16, R3 ;  /* 0x0000001002037219 */ /* 0x010fe20000001203 */
[----:B--2---:R-:W-:Y:S01]  /*edc0*/  VIADD R5, R14, 0xffffffff ;  /* 0xffffffff0e057836 */ /* 0x004fe20000000000 */
[----:B------:R-:W-:Y:S01]  /*edd0*/  LOP3.LUT R2, R13, R22, RZ, 0xc0, !PT ;  /* 0x000000160d027212 */ /* 0x000fe200078ec0ff */
[----:B------:R-:W-:Y:S02]  /*ede0*/  IMAD.MOV R10, RZ, RZ, -R10 ;  /* 0x000000ffff0a7224 */ /* 0x000fe400078e0a0a */
[----:B------:R-:W-:Y:S02]  /*edf0*/  IMAD.MOV R4, RZ, RZ, -R3 ;  /* 0x000000ffff047224 */ /* 0x000fe400078e0a03 */
[----:B------:R-:W-:Y:S01]  /*ee00*/  IMAD R2, R12, R3, R2 ;  /* 0x000000030c027224 */ /* 0x000fe200078e0202 */
[----:B------:R-:W-:Y:S01]  /*ee10*/  LOP3.LUT R3, R8, R5, RZ, 0xc0, !PT ;  /* 0x0000000508037212 */ /* 0x000fe200078ec0ff */
[----:B------:R-:W-:Y:S02]  /*ee20*/  @P3 IMAD R19, R17, R10, R0 ;  /* 0x0000000a11133224 */ /* 0x000fe400078e0200 */
[----:B0-----:R-:W-:-:S02]  /*ee30*/  IMAD R0, R4, R18, R15 ;  /* 0x0000001204007224 */ /* 0x001fc400078e020f */
[----:B------:R-:W-:Y:S02]  /*ee40*/  IMAD R5, R2, R23, R19 ;  /* 0x0000001702057224 */ /* 0x000fe400078e0213 */
[----:B------:R-:W-:Y:S02]  /*ee50*/  IMAD R0, R0, R14, R3 ;  /* 0x0000000e00007224 */ /* 0x000fe400078e0203 */
[----:B------:R-:W-:-:S03]  /*ee60*/  IMAD.MOV.U32 R4, RZ, RZ, 0x1 ;  /* 0x00000001ff047424 */ /* 0x000fc600078e00ff */
[----:B------:R-:W-:Y:S02]  /*ee70*/  SEL R6, R0, R5, !P3 ;  /* 0x0000000500067207 */ /* 0x000fe40005800000 */
[----:B------:R-:W-:-:S07]  /*ee80*/  SEL R5, R5, R0, !P3 ;  /* 0x0000000005057207 */ /* 0x000fce0005800000 */
.L_x_294:
[----:B------:R-:W-:-:S08]  /*ee90*/  NOP ;  /* 0x0000000000007918 */ /* 0x000fd00000000000 */
[----:B------:R-:W0:-:S00]  /*eea0*/  USETMAXREG.DEALLOC.CTAPOOL 0x28 ;  /* 0x00000028000079c8 */ /* 0x000e0000080e0500 */
[----:B------:R-:W-:-:S13]  /*eeb0*/  ISETP.NE.AND P0, PT, RZ, UR8, PT ;  /* 0x00000008ff007c0c */ /* 0x000fda000bf05270 */
[----:B------:R-:W-:Y:S05]  /*eec0*/  @P0 EXIT ;  /* 0x000000000000094d */ /* 0x000fea0003800000 */
[----:B0-----:R-:W-:Y:S01]  /*eed0*/  LOP3.LUT P0, RZ, R4, 0xff, RZ, 0xc0, !PT ;  /* 0x000000ff04ff7812 */ /* 0x001fe2000780c0ff */
[----:B------:R-:W-:Y:S02]  /*eee0*/  IMAD.MOV.U32 R0, RZ, RZ, 0x1 ;  /* 0x00000001ff007424 */ /* 0x000fe400078e00ff */
[----:B------:R-:W-:-:S10]  /*eef0*/  IMAD.MOV.U32 R8, RZ, RZ, RZ ;  /* 0x000000ffff087224 */ /* 0x000fd400078e00ff */
[----:B------:R-:W-:Y:S05]  /*ef00*/  @!P0 BRA `(.L_x_297) ;  /* 0x0000000c00548947 */ /* 0x000fea0003800000 */
[----:B------:R-:W0:Y:S01]  /*ef10*/  S2R R2, SR_TID.X ;  /* 0x0000000000027919 */ /* 0x000e220000002100 */
[----:B------:R-:W-:Y:S01]  /*ef20*/  ULDC UR4, c[0x0][0x28c] ;  /* 0x0000a30000047ab9 */ /* 0x000fe20000000800 */
[----:B------:R-:W-:Y:S01]  /*ef30*/  ULDC UR6, c[0x0][0x658] ;  /* 0x0001960000067ab9 */ /* 0x000fe20000000800 */
[----:B------:R-:W-:Y:S01]  /*ef40*/  UIADD3 UR10, UR4, 0x3f, URZ ;  /* 0x0000003f040a7890 */ /* 0x000fe2000fffe03f */
[----:B------:R-:W-:Y:S01]  /*ef50*/  BSSY B0, `(.L_x_297) ;  /* 0x00000d0000007945 */ /* 0x000fe20003800000 */
[----:B------:R-:W-:Y:S01]  /*ef60*/  UMOV UR7, 0xffffffff ;  /* 0xffffffff00077882 */ /* 0x000fe20000000000 */
[----:B------:R-:W-:Y:S01]  /*ef70*/  ULDC UR5, c[0x0][0x600] ;  /* 0x0001800000057ab9 */ /* 0x000fe20000000800 */
[----:B------:R-:W-:Y:S01]  /*ef80*/  UMOV UR9, 0x1 ;  /* 0x0000000100097882 */ /* 0x000fe20000000000 */
[----:B------:R-:W-:Y:S01]  /*ef90*/  USHF.L.U32 UR7, UR7, UR6, URZ ;  /* 0x0000000607077299 */ /* 0x000fe2000800063f */
[----:B------:R-:W-:Y:S01]  /*efa0*/  IMAD.MOV.U32 R9, RZ, RZ, 0x1 ;  /* 0x00000001ff097424 */ /* 0x000fe200078e00ff */
[----:B------:R-:W-:Y:S01]  /*efb0*/  UIADD3 UR4, UR5, -0x1, URZ ;  /* 0xffffffff05047890 */ /* 0x000fe2000fffe03f */
[----:B------:R-:W-:Y:S01]  /*efc0*/  IMAD.MOV.U32 R0, RZ, RZ, 0x1 ;  /* 0x00000001ff007424 */ /* 0x000fe200078e00ff */
[----:B------:R-:W-:Y:S01]  /*efd0*/  USHF.R.S32.HI UR11, URZ, 0x1f, UR10 ;  /* 0x0000001f3f0b7899 */ /* 0x000fe2000801140a */
[----:B------:R-:W-:Y:S01]  /*efe0*/  IMAD.MOV.U32 R8, RZ, RZ, RZ ;  /* 0x000000ffff087224 */ /* 0x000fe200078e00ff */
[----:B------:R-:W-:Y:S01]  /*eff0*/  ULDC UR8, c[0x0][0xc] ;  /* 0x0000030000087ab9 */ /* 0x000fe20000000800 */
[----:B------:R-:W-:-:S02]  /*f000*/  USHF.L.U32 UR5, UR9, UR6, URZ ;  /* 0x0000000609057299 */ /* 0x000fc4000800063f */
[----:B------:R-:W-:Y:S01]  /*f010*/  ULEA.HI UR11, UR11, UR10, URZ, 0x6 ;  /* 0x0000000a0b0b7291 */ /* 0x000fe2000f8f303f */
[----:B------:R-:W-:Y:S01]  /*f020*/  ULDC UR9, c[0x0][0x10] ;  /* 0x0000040000097ab9 */ /* 0x000fe20000000800 */
[----:B------:R-:W-:Y:S02]  /*f030*/  ULOP3.LUT UR6, URZ, UR7, URZ, 0x33, !UPT ;  /* 0x000000073f067292 */ /* 0x000fe4000f8e333f */
[----:B------:R-:W-:Y:S01]  /*f040*/  UIMAD.WIDE.U32 UR8, UR8, UR9, URZ ;  /* 0x00000009080872a5 */ /* 0x000fe2000f8e003f */
[----:B------:R-:W-:Y:S01]  /*f050*/  ULDC UR7, c[0x0][0x14] ;  /* 0x0000050000077ab9 */ /* 0x000fe20000000800 */
[----:B------:R-:W-:Y:S02]  /*f060*/  USHF.R.S32.HI UR20, URZ, 0x6, UR11 ;  /* 0x000000063f147899 */ /* 0x000fe4000801140b */
[----:B------:R-:W-:Y:S02]  /*f070*/  UIMAD.WIDE.U32 UR22, UR8, UR7, URZ ;  /* 0x00000007081672a5 */ /* 0x000fe4000f8e003f */
[----:B------:R-:W-:-:S02]  /*f080*/  UIMAD UR18, UR9, UR7, URZ ;  /* 0x00000007091272a4 */ /* 0x000fc4000f8e023f */
[----:B------:R-:W-:Y:S01]  /*f090*/  ULOP3.LUT UR26, UR13, 0x2, URZ, 0xfc, !UPT ;  /* 0x000000020d1a7892 */ /* 0x000fe2000f8efc3f */
[C---:B0-----:R-:W-:Y:S01]  /*f0a0*/  LOP3.LUT P4, RZ, R2.reuse, 0x7f, RZ, 0xc0, !PT ;  /* 0x0000007f02ff7812 */ /* 0x041fe2000788c0ff */
[----:B------:R-:W-:Y:S01]  /*f0b0*/  UIADD3 UR18, UR23, UR18, URZ ;  /* 0x0000001217127290 */ /* 0x000fe2000fffe03f */
[----:B------:R-:W-:Y:S01]  /*f0c0*/  LOP3.LUT P0, RZ, R2, 0x1f, RZ, 0xc0, !PT ;  /* 0x0000001f02ff7812 */ /* 0x000fe2000780c0ff */
[----:B------:R-:W-:Y:S01]  /*f0d0*/  UIADD3 UR27, UR20, 0x1, URZ ;  /* 0x00000001141b7890 */ /* 0x000fe2000fffe03f */
[----:B------:R-:W-:Y:S02]  /*f0e0*/  ULDC.64 UR24, c[0x0][0x198] ;  /* 0x0000660000187ab9 */ /* 0x000fe40000000a00 */
[----:B------:R-:W-:-:S13]  /*f0f0*/  PLOP3.LUT P0, PT, P0, P4, PT, 0x8a, 0x0 ;  /* 0x000000000000781c */ /* 0x000fda0000709172 */
.L_x_309:
[----:B------:R-:W-:-:S03]  /*f100*/  UMOV UR7, 0xffffffff ;  /* 0xffffffff00077882 */ /* 0x000fc60000000000 */
[----:B------:R-:W-:Y:S05]  /*f110*/  BRA.DIV UR7, `(.L_x_298) ;  /* 0x0000000e07cc7947 */ /* 0x000fea000b800000 */
[----:B------:R-:W-:-:S13]  /*f120*/  ELECT P1, URZ, PT ;  /* 0x00000000003f782f */ /* 0x000fda0003820000 */
.L_x_320:
[----:B------:R-:W0:Y:S01]  /*f130*/  LDC R2, c[0x0][0x28c] ;  /* 0x0000a300ff027b82 */ /* 0x000e220000000800 */
[----:B------:R-:W-:Y:S01]  /*f140*/  BSSY B1, `(.L_x_299) ;  /* 0x0000038000017945 */ /* 0x000fe20003800000 */
[----:B0-----:R-:W-:-:S13]  /*f150*/  ISETP.LT.OR P1, PT, R2, 0x1, !P1 ;  /* 0x000000010200780c */ /* 0x001fda0004f21670 */
[----:B------:R-:W-:Y:S05]  /*f160*/  @P1 BRA `(.L_x_300) ;  /* 0x0000000000d41947 */ /* 0x000fea0003800000 */
[----:B------:R-:W-:Y:S02]  /*f170*/  IMAD.SHL.U32 R6, R6, 0x100, RZ ;  /* 0x0000010006067824 */ /* 0x000fe400078e00ff */
[----:B------:R-:W-:Y:S02]  /*f180*/  IMAD.SHL.U32 R7, R5, 0x80, RZ ;  /* 0x0000008005077824 */ /* 0x000fe400078e00ff */
[----:B------:R-:W-:Y:S02]  /*f190*/  IMAD.MOV.U32 R12, RZ, RZ, RZ ;  /* 0x000000ffff0c7224 */ /* 0x000fe400078e00ff */
[----:B------:R-:W-:Y:S02]  /*f1a0*/  IMAD.U32 R14, RZ, RZ, UR27 ;  /* 0x0000001bff0e7e24 */ /* 0x000fe4000f8e00ff */
[----:B------:R-:W-:Y:S02]  /*f1b0*/  IMAD.MOV.U32 R2, RZ, RZ, R0 ;  /* 0x000000ffff027224 */ /* 0x000fe400078e0000 */
[----:B------:R-:W-:-:S07]  /*f1c0*/  IMAD.MOV.U32 R3, RZ, RZ, R8 ;  /* 0x000000ffff037224 */ /* 0x000fce00078e0008 */
.L_x_304:
[----:B------:R-:W0:Y:S01]  /*f1d0*/  S2R R5, SR_CgaCtaId ;  /* 0x0000000000057919 */ /* 0x000e220000008800 */
[----:B------:R-:W-:-:S04]  /*f1e0*/  MOV R4, 0x400 ;  /* 0x0000040000047802 */ /* 0x000fc80000000f00 */
[----:B0-----:R-:W-:Y:S02]  /*f1f0*/  LEA R10, R5, R4, 0x18 ;  /* 0x00000004050a7211 */ /* 0x001fe400078ec0ff */
[----:B------:R-:W-:Y:S01]  /*f200*/  SHF.L.U32 R4, R2, 0x1f, RZ ;  /* 0x0000001f02047819 */ /* 0x000fe200000006ff */
[----:B------:R-:W0:Y:S02]  /*f210*/  @!P4 LDC R5, c[0x0][0x500] ;  /* 0x00014000ff05cb82 */ /* 0x000e240000000800 */
[----:B------:R-:W-:-:S04]  /*f220*/  IMAD R13, R3, 0x8, R10 ;  /* 0x00000008030d7824 */ /* 0x000fc800078e020a */
[----:B------:R-:W1:Y:S02]  /*f230*/  SYNCS.PHASECHK.TRANS64.TRYWAIT P1, [R13+URZ+0x20], R4 ;  /* 0x000020040d0075a7 */ /* 0x000e64000802017f */
[----:B-1----:R-:W-:Y:S05]  /*f240*/  @!P1 BRA `(.L_x_301) ;  /* 0x0000000c00a09947 */ /* 0x002fea0003800000 */
.L_x_321:
[----:B------:R-:W-:Y:S01]  /*f250*/  UPRMT UR7, UR26, 0x9910, URZ ;  /* 0x000099101a077896 */ /* 0x000fe2000800003f */
[----:B0-----:R0:W-:Y:S03]  /*f260*/  @!P4 SYNCS.ARRIVE.TRANS64 RZ, [R13+URZ], R5 ;  /* 0x000000050dffc9a7 */ /* 0x0011e6000800003f */
[----:B------:R-:W-:-:S06]  /*f270*/  UISETP.NE.AND UP0, UPT, UR7, 0x2, UPT ;  /* 0x000000020700788c */ /* 0x000fcc000bf05270 */
[----:B------:R-:W-:-:S13]  /*f280*/  PLOP3.LUT P1, PT, PT, PT, UP0, 0x80, 0x0 ;  /* 0x000000000000781c */ /* 0x000fda0003f2f008 */
[----:B0-----:R-:W-:Y:S05]  /*f290*/  @P1 BRA `(.L_x_302) ;  /* 0x0000000000041947 */ /* 0x001fea0003800000 */
[----:B------:R-:W-:Y:S01]  /*f2a0*/  BPT.TRAP 0x1 ;  /* 0x000000040000795c */ /* 0x000fe20000300000 */
.L_x_302:
[----:B------:R-:W-:Y:S05]  /*f2b0*/  @P0 BRA `(.L_x_303) ;  /* 0x0000000000040947 */ /* 0x000fea0003800000 */
[----:B------:R-:W-:Y:S01]  /*f2c0*/  BPT.TRAP 0x1 ;  /* 0x000000040000795c */ /* 0x000fe20000300000 */
.L_x_303:
[--C-:B-1----:R-:W-:Y:S01]  /*f2d0*/  IMAD R4, R3, 0x2000, R10.reuse ;  /* 0x0000200003047824 */ /* 0x102fe200078e020a */
[----:B------:R-:W-:Y:S01]  /*f2e0*/  R2UR UR9, R13 ;  /* 0x000000000d0972ca */ /* 0x000fe200000e0000 */
[----:B------:R-:W-:Y:S01]  /*f2f0*/  IMAD R10, R3, 0x4000, R10 ;  /* 0x00004000030a7824 */ /* 0x000fe200078e020a */
[----:B------:R-:W-:Y:S01]  /*f300*/  UIADD3 UR14, UP0, UR24, 0xf0, URZ ;  /* 0x000000f0180e7890 */ /* 0x000fe2000ff1e03f */
[----:B------:R-:W-:Y:S01]  /*f310*/  VIADD R14, R14, 0xffffffff ;  /* 0xffffffff0e0e7836 */ /* 0x000fe20000000000 */
[----:B------:R-:W-:Y:S01]  /*f320*/  R2UR UR7, R4 ;  /* 0x00000000040772ca */ /* 0x000fe200000e0000 */
[----:B------:R-:W-:Y:S01]  /*f330*/  UIADD3 UR28, UP1, UR24, 0x1f0, URZ ;  /* 0x000001f0181c7890 */ /* 0x000fe2000ff3e03f */
[----:B------:R-:W-:Y:S01]  /*f340*/  R2UR UR8, R10 ;  /* 0x000000000a0872ca */ /* 0x000fe200000e0000 */
[----:B------:R-:W-:Y:S01]  /*f350*/  UIADD3.X UR15, URZ, UR25, URZ, UP0, !UPT ;  /* 0x000000193f0f7290 */ /* 0x000fe200087fe43f */
[----:B------:R-:W-:Y:S01]  /*f360*/  R2UR UR11, R7 ;  /* 0x00000000070b72ca */ /* 0x000fe200000e0000 */
[----:B------:R-:W-:Y:S01]  /*f370*/  VIADD R3, R3, 0x1 ;  /* 0x0000000103037836 */ /* 0x000fe20000000000 */
[----:B------:R-:W-:Y:S01]  /*f380*/  R2UR UR10, R12 ;  /* 0x000000000c0a72ca */ /* 0x000fe200000e0000 */
[----:B------:R-:W-:Y:S01]  /*f390*/  UIADD3.X UR29, URZ, UR25, URZ, UP1, !UPT ;  /* 0x000000193f1d7290 */ /* 0x000fe20008ffe43f */
[----:B------:R-:W-:Y:S01]  /*f3a0*/  R2UR UR12, R11 ;  /* 0x000000000b0c72ca */ /* 0x000fe200000e0000 */
[----:B------:R-:W-:Y:S01]  /*f3b0*/  UMOV UR16, 0x0 ;  /* 0x0000000000107882 */ /* 0x000fe20000000000 */
[----:B------:R-:W-:Y:S01]  /*f3c0*/  R2UR UR21, R6 ;  /* 0x00000000061572ca */ /* 0x000fe200000e0000 */
[----:B------:R-:W-:Y:S01]  /*f3d0*/  UMOV UR17, 0x10000000 ;  /* 0x1000000000117882 */ /* 0x000fe20000000000 */
[----:B------:R-:W-:Y:S01]  /*f3e0*/  ISETP.GT.AND P2, PT, R14, 0x1, PT ;  /* 0x000000010e00780c */ /* 0x000fe20003f44270 */
[----:B------:R-:W-:Y:S01]  /*f3f0*/  UIADD3 UR7, UR7, 0x100, URZ ;  /* 0x0000010007077890 */ /* 0x000fe2000fffe03f */
[----:B------:R-:W-:Y:S01]  /*f400*/  ISETP.NE.AND P1, PT, R3, 0x4, PT ;  /* 0x000000040300780c */ /* 0x000fe20003f25270 */
[----:B------:R-:W-:Y:S01]  /*f410*/  UIADD3 UR19, UR8, 0x8100, URZ ;  /* 0x0000810008137890 */ /* 0x000fe2000fffe03f */
[----:B------:R-:W-:-:S02]  /*f420*/  VIADD R12, R12, 0x40 ;  /* 0x000000400c0c7836 */ /* 0x000fc40000000000 */
[----:B------:R-:W-:Y:S02]  /*f430*/  SEL R5, RZ, 0x1, P1 ;  /* 0x00000001ff057807 */ /* 0x000fe40000800000 */
[----:B------:R-:W-:Y:S01]  /*f440*/  UMOV UR8, UR7 ;  /* 0x0000000700087c82 */ /* 0x000fe20008000000 */
[----:B------:R-:W-:Y:S01]  /*f450*/  SEL R3, R3, RZ, P1 ;  /* 0x000000ff03037207 */ /* 0x000fe20000800000 */
[----:B------:R0:W-:Y:S01]  /*f460*/  UTMALDG.3D [UR8], [UR14], desc[UR16] ;  /* 0x000010080e0075b4 */ /* 0x0001e20008011000 */
[----:B------:R-:W-:Y:S01]  /*f470*/  LOP3.LUT R2, R2, R5, RZ, 0x3c, !PT ;  /* 0x0000000502027212 */ /* 0x000fe200078e3cff */
[----:B0-----:R-:W-:Y:S01]  /*f480*/  UMOV UR8, UR19 ;  /* 0x0000001300087c82 */ /* 0x001fe20008000000 */
[----:B------:R-:W-:Y:S02]  /*f490*/  UMOV UR11, UR21 ;  /* 0x00000015000b7c82 */ /* 0x000fe40008000000 */
[----:B------:R0:W-:Y:S02]  /*f4a0*/  UTMALDG.3D [UR8], [UR28], desc[UR16] ;  /* 0x000010081c0075b4 */ /* 0x0001e40008011000 */
[----:B0-----:R-:W-:Y:S05]  /*f4b0*/  @P2 BRA `(.L_x_304) ;  /* 0xfffffffc00442947 */ /* 0x001fea000383ffff */
.L_x_300:
[----:B------:R-:W-:Y:S05]  /*f4c0*/  BSYNC B1 ;  /* 0x0000000000017941 */ /* 0x000fea0003800000 */
.L_x_299:
[----:B------:R-:W2:Y:S01]  /*f4d0*/  LDL.LU R15, [R1+0x78] ;  /* 0x00007800010f7983 */ /* 0x000ea20000300800 */
[----:B------:R-:W-:Y:S01]  /*f4e0*/  LOP3.LUT P5, RZ, R9, 0xff, RZ, 0xc0, !PT ;  /* 0x000000ff09ff7812 */ /* 0x000fe200078ac0ff */
[----:B------:R-:W-:Y:S01]  /*f4f0*/  VIADD R8, R8, UR20 ;  /* 0x0000001408087c36 */ /* 0x000fe20008000000 */
[----:B------:R-:W-:Y:S01]  /*f500*/  ULDC.64 UR8, c[0x0][0x650] ;  /* 0x0001940000087ab9 */ /* 0x000fe20000000a00 */
[----:B------:R-:W3:Y:S01]  /*f510*/  LDL.LU R13, [R1+0x7c] ;  /* 0x00007c00010d7983 */ /* 0x000ee20000300800 */
[----:B------:R-:W-:Y:S01]  /*f520*/  IMAD.U32 R5, RZ, RZ, UR20 ;  /* 0x00000014ff057e24 */ /* 0x000fe2000f8e00ff */
[----:B------:R-:W-:Y:S01]  /*f530*/  BSSY B1, `(.L_x_305) ;  /* 0x000006f000017945 */ /* 0x000fe20003800000 */
[----:B------:R-:W-:Y:S01]  /*f540*/  ISETP.GT.U32.AND P1, PT, R8, 0x3, PT ;  /* 0x000000030800780c */ /* 0x000fe20003f24070 */
[----:B------:R-:W-:Y:S01]  /*f550*/  IMAD.MOV.U32 R6, RZ, RZ, -0x1 ;  /* 0xffffffffff067424 */ /* 0x000fe200078e00ff */
[----:B------:R-:W-:Y:S01]  /*f560*/  SHF.R.U32.HI R2, RZ, 0x2, R8 ;  /* 0x00000002ff027819 */ /* 0x000fe20000011608 */
[----:B------:R-:W-:Y:S01]  /*f570*/  IMAD.MOV.U32 R11, RZ, RZ, -0x1 ;  /* 0xffffffffff0b7424 */ /* 0x000fe200078e00ff */
[----:B------:R-:W-:Y:S01]  /*f580*/  ISETP.LT.U32.AND P1, PT, R5, 0x4, P1 ;  /* 0x000000040500780c */ /* 0x000fe20000f21070 */
[----:B------:R-:W-:Y:S01]  /*f590*/  IMAD.MOV.U32 R5, RZ, RZ, -0x1 ;  /* 0xffffffffff057424 */ /* 0x000fe200078e00ff */
[----:B------:R-:W-:Y:S01]  /*f5a0*/  LOP3.LUT R2, R2, 0x1, RZ, 0xc0, !PT ;  /* 0x0000000102027812 */ /* 0x000fe200078ec0ff */
[----:B------:R-:W0:Y:S01]  /*f5b0*/  @P5 S2R R4, SR_CgaCtaId ;  /* 0x0000000000045919 */ /* 0x000e220000008800 */
[----:B------:R-:W-:-:S02]  /*f5c0*/  @P5 MOV R3, 0x400 ;  /* 0x0000040000035802 */ /* 0x000fc40000000f00 */
[----:B------:R-:W-:Y:S01]  /*f5d0*/  ISETP.NE.U32.AND P2, PT, R2, 0x1, PT ;  /* 0x000000010200780c */ /* 0x000fe20003f45070 */
[----:B------:R-:W-:Y:S01]  /*f5e0*/  IMAD.U32 R2, RZ, RZ, UR20 ;  /* 0x00000014ff027e24 */ /* 0x000fe2000f8e00ff */
[----:B------:R-:W-:Y:S02]  /*f5f0*/  LOP3.LUT R8, R8, 0x3, RZ, 0xc0, !PT ;  /* 0x0000000308087812 */ /* 0x000fe400078ec0ff */
[----:B------:R-:W-:Y:S02]  /*f600*/  PRMT R9, RZ, 0x7610, R9 ;  /* 0x00007610ff097816 */ /* 0x000fe40000000009 */
[----:B------:R-:W-:-:S04]  /*f610*/  ISETP.GT.U32.AND P2, PT, R2, 0x3, !P2 ;  /* 0x000000030200780c */ /* 0x000fc80005744070 */
[----:B------:R-:W-:Y:S02]  /*f620*/  SEL R2, RZ, 0x1, !P2 ;  /* 0x00000001ff027807 */ /* 0x000fe40005000000 */
[----:B0-----:R-:W-:-:S04]  /*f630*/  @P5 LEA R3, R4, R3, 0x18 ;  /* 0x0000000304035211 */ /* 0x001fc800078ec0ff */
[----:B------:R0:W-:Y:S02]  /*f640*/  @P5 SYNCS.ARRIVE.TRANS64.A1T0 RZ, [R3+URZ+0x58], RZ ;  /* 0x000058ff03ff59a7 */ /* 0x0001e4000810003f */
[----:B0-----:R-:W-:-:S04]  /*f650*/  SEL R3, RZ, 0x1, !P1 ;  /* 0x00000001ff037807 */ /* 0x001fc80004800000 */
[----:B------:R-:W-:Y:S02]  /*f660*/  LOP3.LUT R0, R2, R0, R3, 0x96, !PT ;  /* 0x0000000002007212 */ /* 0x000fe400078e9603 */
[----:B------:R-:W-:Y:S02]  /*f670*/  PRMT R2, RZ, 0x7610, R2 ;  /* 0x00007610ff027816 */ /* 0x000fe40000000002 */
[----:B---3--:R-:W-:-:S04]  /*f680*/  IADD3 R13, P5, R13, UR22, RZ ;  /* 0x000000160d0d7c10 */ /* 0x008fc8000ffbe0ff */
[----:B--2---:R-:W-:Y:S01]  /*f690*/  IADD3.X R15, R15, UR18, RZ, P5, !PT ;  /* 0x000000120f0f7c10 */ /* 0x004fe2000affe4ff */
[----:B------:R0:W-:Y:S01]  /*f6a0*/  STL [R1+0x7c], R13 ;  /* 0x00007c0d01007387 */ /* 0x0001e20000100800 */
[----:B------:R-:W-:-:S03]  /*f6b0*/  ISETP.GE.U32.AND P5, PT, R13, UR8, PT ;  /* 0x000000080d007c0c */ /* 0x000fc6000bfa6070 */
[----:B------:R0:W-:Y:S01]  /*f6c0*/  STL [R1+0x78], R15 ;  /* 0x0000780f01007387 */ /* 0x0001e20000100800 */
[----:B------:R-:W-:-:S13]  /*f6d0*/  ISETP.GE.U32.AND.EX P1, PT, R15, UR9, PT, P5 ;  /* 0x000000090f007c0c */ /* 0x000fda000bf26150 */
[----:B0-----:R-:W-:Y:S05]  /*f6e0*/  @P1 BRA `(.L_x_306) ;  /* 0x00000004004c1947 */ /* 0x001fea0003800000 */
[----:B------:R-:W-:Y:S01]  /*f6f0*/  ULDC.64 UR8, c[0x0][0x628] ;  /* 0x00018a0000087ab9 */ /* 0x000fe20000000a00 */
[----:B------:R-:W0:Y:S01]  /*f700*/  S2R R12, SR_CTAID.X ;  /* 0x00000000000c7919 */ /* 0x000e220000002500 */
[----:B------:R-:W-:Y:S01]  /*f710*/  ISETP.NE.U32.AND P1, PT, RZ, UR8, PT ;  /* 0x00000008ff007c0c */ /* 0x000fe2000bf25070 */
[----:B------:R-:W-:Y:S01]  /*f720*/  ULDC UR10, c[0x0][0x630] ;  /* 0x00018c00000a7ab9 */ /* 0x000fe20000000800 */
[----:B------:R-:W-:Y:S01]  /*f730*/  IMAD.MOV.U32 R2, RZ, RZ, R13 ;  /* 0x000000ffff027224 */ /* 0x000fe200078e000d */
[----:B------:R-:W1:Y:S01]  /*f740*/  S2R R10, SR_CTAID.Y ;  /* 0x00000000000a7919 */ /* 0x000e620000002600 */
[----:B------:R-:W-:Y:S01]  /*f750*/  ISETP.NE.AND.EX P1, PT, RZ, UR9, PT, P1 ;  /* 0x00000009ff007c0c */ /* 0x000fe2000bf25310 */
[----:B------:R-:W-:-:S12]  /*f760*/  IMAD.MOV.U32 R3, RZ, RZ, R15 ;  /* 0x000000ffff037224 */ /* 0x000fd800078e000f */
[----:B------:R-:W-:Y:S05]  /*f770*/  @!P1 BRA `(.L_x_307) ;  /* 0x0000000000289947 */ /* 0x000fea0003800000 */
[----:B------:R-:W-:Y:S02]  /*f780*/  ULDC UR7, c[0x0][0x634] ;  /* 0x00018d0000077ab9 */ /* 0x000fe40000000800 */
[----:B------:R-:W-:-:S05]  /*f790*/  IADD3 R7, P1, R13, UR7, RZ ;  /* 0x000000070d077c10 */ /* 0x000fca000ff3e0ff */
[----:B------:R-:W-:-:S04]  /*f7a0*/  IMAD.X R11, RZ, RZ, R15, P1 ;  /* 0x000000ffff0b7224 */ /* 0x000fc800008e060f */
[----:B------:R-:W-:-:S04]  /*f7b0*/  IMAD.WIDE.U32 R4, R11, UR8, RZ ;  /* 0x000000080b047c25 */ /* 0x000fc8000f8e00ff */
[----:B------:R-:W-:-:S04]  /*f7c0*/  IMAD.WIDE.U32 R4, P1, R7, UR9, R4 ;  /* 0x0000000907047c25 */ /* 0x000fc8000f820004 */
[----:B------:R-:W-:-:S04]  /*f7d0*/  IMAD.WIDE.U32 R6, R7, UR8, RZ ;  /* 0x0000000807067c25 */ /* 0x000fc8000f8e00ff */
[----:B------:R-:W-:Y:S01]  /*f7e0*/  IMAD.X R3, RZ, RZ, RZ, P1 ;  /* 0x000000ffff037224 */ /* 0x000fe200008e06ff */
[----:B------:R-:W-:Y:S01]  /*f7f0*/  IADD3 RZ, P1, R7, R4, RZ ;  /* 0x0000000407ff7210 */ /* 0x000fe20007f3e0ff */
[----:B------:R-:W-:-:S04]  /*f800*/  IMAD.MOV.U32 R2, RZ, RZ, R5 ;  /* 0x000000ffff027224 */ /* 0x000fc800078e0005 */
[----:B------:R-:W-:-:S08]  /*f810*/  IMAD.WIDE.U32.X R2, R11, UR9, R2, P1 ;  /* 0x000000090b027c25 */ /* 0x000fd000088e0402 */
.L_x_307:
[--C-:B------:R-:W-:Y:S01]  /*f820*/  SHF.R.U64 R11, R2, UR10, R3.reuse ;  /* 0x0000000a020b7c19 */ /* 0x100fe20008001203 */
[----:B------:R-:W-:Y:S01]  /*f830*/  ULDC.64 UR8, c[0x0][0x620] ;  /* 0x0001880000087ab9 */ /* 0x000fe20000000a00 */
[----:B------:R-:W-:Y:S01]  /*f840*/  SHF.R.U32.HI R2, RZ, UR10, R3 ;  /* 0x0000000aff027c19 */ /* 0x000fe20008011603 */
[----:B------:R-:W-:Y:S01]  /*f850*/  IMAD.MOV.U32 R3, RZ, RZ, R15 ;  /* 0x000000ffff037224 */ /* 0x000fe200078e000f */
[----:B------:R-:W-:Y:S01]  /*f860*/  IADD3 R5, P1, RZ, -R11, RZ ;  /* 0x8000000bff057210 */ /* 0x000fe20007f3e0ff */
[----:B------:R-:W-:Y:S01]  /*f870*/  ULDC UR7, c[0x0][0x150] ;  /* 0x0000540000077ab9 */ /* 0x000fe20000000800 */
[----:B0-----:R-:W-:Y:S01]  /*f880*/  I2FP.F32.U32 R6, R12 ;  /* 0x0000000c00067245 */ /* 0x001fe20000201000 */
[----:B------:R-:W0:Y:S01]  /*f890*/  LDC R7, c[0x0][0x144] ;  /* 0x00005100ff077b82 */ /* 0x000e220000000800 */
[----:B------:R-:W-:Y:S01]  /*f8a0*/  ULDC.64 UR10, c[0x0][0x640] ;  /* 0x00019000000a7ab9 */ /* 0x000fe20000000a00 */
[----:B------:R-:W-:Y:S01]  /*f8b0*/  IMAD.X R2, RZ, RZ, ~R2, P1 ;  /* 0x000000ffff027224 */ /* 0x000fe200008e0e02 */
[----:B------:R-:W-:Y:S01]  /*f8c0*/  ISETP.NE.U32.AND P1, PT, RZ, UR10, PT ;  /* 0x0000000aff007c0c */ /* 0x000fe2000bf25070 */
[----:B------:R-:W-:Y:S01]  /*f8d0*/  FMUL R6, R6, UR7 ;  /* 0x0000000706067c20 */ /* 0x000fe20008400000 */
[----:B------:R-:W-:Y:S01]  /*f8e0*/  ULDC UR7, c[0x0][0x618] ;  /* 0x0001860000077ab9 */ /* 0x000fe20000000800 */
[----:B------:R-:W-:Y:S01]  /*f8f0*/  IMAD R4, R2, UR8, RZ ;  /* 0x0000000802047c24 */ /* 0x000fe2000f8e02ff */
[----:B------:R-:W-:Y:S01]  /*f900*/  ISETP.NE.AND.EX P1, PT, RZ, UR11, PT, P1 ;  /* 0x0000000bff007c0c */ /* 0x000fe2000bf25310 */
[----:B------:R-:W-:Y:S01]  /*f910*/  IMAD.MOV.U32 R2, RZ, RZ, R13 ;  /* 0x000000ffff027224 */ /* 0x000fe200078e000d */
[----:B------:R-:W2:Y:S01]  /*f920*/  LDC R15, c[0x0][0x148] ;  /* 0x00005200ff0f7b82 */ /* 0x000ea20000000800 */
[----:B------:R-:W3:Y:S02]  /*f930*/  F2I.U32.TRUNC.NTZ R6, R6 ;  /* 0x0000000600067305 */ /* 0x000ee4000020f000 */
[----:B------:R-:W-:Y:S01]  /*f940*/  IMAD.WIDE.U32 R2, R5, UR8, R2 ;  /* 0x0000000805027c25 */ /* 0x000fe2000f8e0002 */
[----:B------:R-:W-:-:S03]  /*f950*/  ULDC UR8, c[0x0][0x154] ;  /* 0x0000550000087ab9 */ /* 0x000fc60000000800 */
[----:B------:R-:W-:Y:S01]  /*f960*/  IMAD R5, R5, UR9, R4 ;  /* 0x0000000905057c24 */ /* 0x000fe2000f8e0204 */
[----:B------:R-:W-:-:S03]  /*f970*/  ULDC UR9, c[0x0][0x608] ;  /* 0x0001820000097ab9 */ /* 0x000fc60000000800 */
[----:B------:R-:W-:-:S05]  /*f980*/  IMAD.IADD R3, R3, 0x1, R5 ;  /* 0x0000000103037824 */ /* 0x000fca00078e0205 */
[----:B------:R-:W-:Y:S01]  /*f990*/  SHF.R.U64 R13, R2, UR7, R3 ;  /* 0x00000007020d7c19 */ /* 0x000fe20008001203 */
[----:B---3--:R-:W-:Y:S01]  /*f9a0*/  IMAD.MOV R6, RZ, RZ, -R6 ;  /* 0x000000ffff067224 */ /* 0x008fe200078e0a06 */
[----:B-1----:R-:W-:-:S03]  /*f9b0*/  I2FP.F32.U32 R2, R10 ;  /* 0x0000000a00027245 */ /* 0x002fc60000201000 */
[----:B0-----:R-:W-:Y:S02]  /*f9c0*/  IMAD R19, R7, R6, R12 ;  /* 0x0000000607137224 */ /* 0x001fe400078e020c */
[----:B------:R-:W-:Y:S01]  /*f9d0*/  FMUL R4, R2, UR8 ;  /* 0x0000000802047c20 */ /* 0x000fe20008400000 */
[----:B------:R-:W-:Y:S01]  /*f9e0*/  SHF.R.U32.HI R2, RZ, UR7, R3 ;  /* 0x00000007ff027c19 */ /* 0x000fe20008011603 */
[----:B------:R-:W-:Y:S02]  /*f9f0*/  ULDC UR7, c[0x0][0x658] ;  /* 0x0001960000077ab9 */ /* 0x000fe40000000800 */
[----:B------:R0:W1:Y:S01]  /*fa00*/  F2I.U32.TRUNC.NTZ R18, R4 ;  /* 0x0000000400127305 */ /* 0x000062000020f000 */
[--C-:B------:R-:W-:Y:S02]  /*fa10*/  SHF.R.U64 R16, R13, UR9, R2.reuse ;  /* 0x000000090d107c19 */ /* 0x100fe40008001202 */
[----:B------:R-:W-:-:S04]  /*fa20*/  SHF.R.U32.HI R3, RZ, UR9, R2 ;  /* 0x00000009ff037c19 */ /* 0x000fc80008011602 */
[--C-:B------:R-:W-:Y:S02]  /*fa30*/  SHF.R.U64 R14, R16, UR7, R3.reuse ;  /* 0x00000007100e7c19 */ /* 0x100fe40008001203 */
[----:B------:R-:W-:-:S03]  /*fa40*/  SHF.R.U32.HI R3, RZ, UR7, R3 ;  /* 0x00000007ff037c19 */ /* 0x000fc60008011603 */
[----:B------:R-:W-:Y:S01]  /*fa50*/  IMAD.MOV.U32 R2, RZ, RZ, R14 ;  /* 0x000000ffff027224 */ /* 0x000fe200078e000e */
[----:B0-2---:R-:W-:Y:S06]  /*fa60*/  @!P1 BRA `(.L_x_308) ;  /* 0x0000000000289947 */ /* 0x005fec0003800000 */
        /* <DEDUP_REMOVED lines=10> */
.L_x_308:
[----:B------:R-:W-:Y:S01]  /*fb10*/  ULDC UR7, c[0x0][0x648] ;  /* 0x0001920000077ab9 */ /* 0x000fe20000000800 */
[----:B-1----:R-:W-:Y:S01]  /*fb20*/  IMAD.MOV R18, RZ, RZ, -R18 ;  /* 0x000000ffff127224 */ /* 0x002fe200078e0a12 */
[----:B------:R-:W-:Y:S01]  /*fb30*/  SHF.R.U64 R3, R2, UR7, R3 ;  /* 0x0000000702037c19 */ /* 0x000fe20008001203 */
[----:B------:R-:W-:Y:S01]  /*fb40*/  ULDC UR7, c[0x0][0x638] ;  /* 0x00018e0000077ab9 */ /* 0x000fe20000000800 */
[----:B------:R-:W-:Y:S01]  /*fb50*/  LOP3.LUT R2, R16, UR6, RZ, 0xc0, !PT ;  /* 0x0000000610027c12 */ /* 0x000fe2000f8ec0ff */
[----:B------:R-:W-:Y:S01]  /*fb60*/  @P3 IMAD R19, R15, R18, R10 ;  /* 0x000000120f133224 */ /* 0x000fe200078e020a */
[----:B------:R-:W-:Y:S01]  /*fb70*/  LOP3.LUT R13, R13, UR4, RZ, 0xc0, !PT ;  /* 0x000000040d0d7c12 */ /* 0x000fe2000f8ec0ff */
[----:B------:R-:W-:Y:S01]  /*fb80*/  IMAD.MOV R5, RZ, RZ, -R3 ;  /* 0x000000ffff057224 */ /* 0x000fe200078e0a03 */
[----:B------:R-:W-:Y:S01]  /*fb90*/  ULDC UR8, c[0x0][0x610] ;  /* 0x0001840000087ab9 */ /* 0x000fe20000000800 */
[----:B------:R-:W-:Y:S02]  /*fba0*/  IMAD R2, R3, UR5, R2 ;  /* 0x0000000503027c24 */ /* 0x000fe4000f8e0202 */
[----:B------:R-:W-:Y:S01]  /*fbb0*/  IMAD R14, R5, UR7, R14 ;  /* 0x00000007050e7c24 */ /* 0x000fe2000f8e020e */
[----:B------:R-:W-:Y:S01]  /*fbc0*/  ULDC UR7, c[0x0][0x600] ;  /* 0x0001800000077ab9 */ /* 0x000fe20000000800 */
[----:B------:R-:W-:-:S02]  /*fbd0*/  IMAD R5, R2, UR8, R19 ;  /* 0x0000000802057c24 */ /* 0x000fc4000f8e0213 */
[----:B------:R-:W-:Y:S02]  /*fbe0*/  IMAD R14, R14, UR7, R13 ;  /* 0x000000070e0e7c24 */ /* 0x000fe4000f8e020d */
[----:B------:R-:W-:-:S03]  /*fbf0*/  IMAD.MOV.U32 R2, RZ, RZ, 0x1 ;  /* 0x00000001ff027424 */ /* 0x000fc600078e00ff */
[----:B------:R-:W-:Y:S02]  /*fc00*/  SEL R6, R14, R5, !P3 ;  /* 0x000000050e067207 */ /* 0x000fe40005800000 */
[----:B------:R-:W-:-:S07]  /*fc10*/  SEL R5, R5, R14, !P3 ;  /* 0x0000000e05057207 */ /* 0x000fce0005800000 */
.L_x_306:
[----:B------:R-:W-:Y:S05]  /*fc20*/  BSYNC B1 ;  /* 0x0000000000017941 */ /* 0x000fea0003800000 */
.L_x_305:
[----:B------:R-:W-:-:S13]  /*fc30*/  LOP3.LUT P1, RZ, R2, 0xff, RZ, 0xc0, !PT ;  /* 0x000000ff02ff7812 */ /* 0x000fda000782c0ff */
[----:B------:R-:W-:Y:S05]  /*fc40*/  @P1 BRA `(.L_x_309) ;  /* 0xfffffff4002c1947 */ /* 0x000fea000383ffff */
[----:B------:R-:W-:Y:S05]  /*fc50*/  BSYNC B0 ;  /* 0x0000000000007941 */ /* 0x000fea0003800000 */
.L_x_297:
[----:B------:R-:W-:-:S03]  /*fc60*/  UMOV UR7, 0xffffffff ;  /* 0xffffffff00077882 */ /* 0x000fc60000000000 */
[----:B------:R-:W-:Y:S05]  /*fc70*/  BRA.DIV UR7, `(.L_x_310) ;  /* 0x0000000607287947 */ /* 0x000fea000b800000 */
[----:B------:R-:W-:-:S13]  /*fc80*/  ELECT P0, URZ, PT ;  /* 0x00000000003f782f */ /* 0x000fda0003800000 */
.L_x_324:
[----:B------:R-:W-:Y:S04]  /*fc90*/  BSSY B0, `(.L_x_311) ;  /* 0x000002c000007945 */ /* 0x000fe80003800000 */
[----:B------:R-:W-:Y:S05]  /*fca0*/  @!P0 BRA `(.L_x_312) ;  /* 0x0000000000a88947 */ /* 0x000fea0003800000 */
[----:B------:R-:W-:-:S04]  /*fcb0*/  ULOP3.LUT UR7, UR13, 0x2, URZ, 0xfc, !UPT ;  /* 0x000000020d077892 */ /* 0x000fc8000f8efc3f */
[----:B------:R-:W-:-:S06]  /*fcc0*/  UISETP.NE.AND UP0, UPT, UR7, 0x3, UPT ;  /* 0x000000030700788c */ /* 0x000fcc000bf05270 */
[----:B------:R-:W-:-:S13]  /*fcd0*/  PLOP3.LUT P0, PT, PT, PT, UP0, 0x80, 0x0 ;  /* 0x000000000000781c */ /* 0x000fda0003f0f008 */
[----:B------:R-:W-:Y:S05]  /*fce0*/  @!P0 BRA `(.L_x_313) ;  /* 0x0000000000048947 */ /* 0x000fea0003800000 */
[----:B------:R-:W-:Y:S01]  /*fcf0*/  BPT.TRAP 0x1 ;  /* 0x000000040000795c */ /* 0x000fe20000300000 */
.L_x_313:
[----:B------:R-:W0:Y:S01]  /*fd00*/  S2R R3, SR_CgaCtaId ;  /* 0x0000000000037919 */ /* 0x000e220000008800 */
[----:B------:R-:W-:-:S04]  /*fd10*/  MOV R2, 0x400 ;  /* 0x0000040000027802 */ /* 0x000fc80000000f00 */
[----:B0-----:R-:W-:Y:S02]  /*fd20*/  LEA R3, R3, R2, 0x18 ;  /* 0x0000000203037211 */ /* 0x001fe400078ec0ff */
[----:B------:R-:W-:-:S03]  /*fd30*/  SHF.L.U32 R2, R0, 0x1f, RZ ;  /* 0x0000001f00027819 */ /* 0x000fc600000006ff */
[----:B------:R-:W-:-:S04]  /*fd40*/  VIADD R3, R3, 0x20 ;  /* 0x0000002003037836 */ /* 0x000fc80000000000 */
[C---:B------:R-:W-:Y:S02]  /*fd50*/  IMAD R7, R8.reuse, 0x8, R3 ;  /* 0x0000000808077824 */ /* 0x040fe400078e0203 */
[----:B------:R-:W-:Y:S02]  /*fd60*/  VIADD R8, R8, 0x1 ;  /* 0x0000000108087836 */ /* 0x000fe40000000000 */
[----:B------:R-:W0:Y:S03]  /*fd70*/  SYNCS.PHASECHK.TRANS64.TRYWAIT P0, [R7+URZ], R2 ;  /* 0x00000002070075a7 */ /* 0x000e26000800017f */
[----:B------:R-:W-:-:S04]  /*fd80*/  ISETP.NE.AND P1, PT, R8, 0x4, PT ;  /* 0x000000040800780c */ /* 0x000fc80003f25270 */
[----:B------:R-:W-:Y:S02]  /*fd90*/  SEL R5, RZ, 0x1, P1 ;  /* 0x00000001ff057807 */ /* 0x000fe40000800000 */
[----:B------:R-:W-:Y:S02]  /*fda0*/  SEL R8, R8, RZ, P1 ;  /* 0x000000ff08087207 */ /* 0x000fe40000800000 */
[----:B------:R-:W-:-:S03]  /*fdb0*/  LOP3.LUT R5, R0, R5, RZ, 0x3c, !PT ;  /* 0x0000000500057212 */ /* 0x000fc600078e3cff */
[----:B------:R-:W-:Y:S01]  /*fdc0*/  IMAD R9, R8, 0x8, R3 ;  /* 0x0000000808097824 */ /* 0x000fe200078e0203 */
[----:B------:R-:W-:Y:S01]  /*fdd0*/  SHF.L.U32 R4, R5, 0x1f, RZ ;  /* 0x0000001f05047819 */ /* 0x000fe200000006ff */
[----:B0-----:R-:W-:Y:S06]  /*fde0*/  @!P0 BRA `(.L_x_314) ;  /* 0x0000000000f08947 */ /* 0x001fec0003800000 */
.L_x_325:
[----:B------:R-:W1:Y:S01]  /*fdf0*/  SYNCS.PHASECHK.TRANS64.TRYWAIT P0, [R9+URZ], R4 ;  /* 0x00000004090075a7 */ /* 0x000e62000800017f */
[----:B------:R-:W-:-:S05]  /*fe00*/  VIADD R0, R8, 0x1 ;  /* 0x0000000108007836 */ /* 0x000fca0000000000 */
[----:B------:R-:W-:-:S04]  /*fe10*/  ISETP.NE.AND P1, PT, R0, 0x4, PT ;  /* 0x000000040000780c */ /* 0x000fc80003f25270 */
[----:B0-----:R-:W-:Y:S02]  /*fe20*/  SEL R2, RZ, 0x1, P1 ;  /* 0x00000001ff027807 */ /* 0x001fe40000800000 */
[----:B------:R-:W-:Y:S02]  /*fe30*/  SEL R0, R0, RZ, P1 ;  /* 0x000000ff00007207 */ /* 0x000fe40000800000 */
[----:B------:R-:W-:-:S03]  /*fe40*/  LOP3.LUT R7, R5, R2, RZ, 0x3c, !PT ;  /* 0x0000000205077212 */ /* 0x000fc600078e3cff */
[----:B------:R-:W-:Y:S01]  /*fe50*/  IMAD R6, R0, 0x8, R3 ;  /* 0x0000000800067824 */ /* 0x000fe200078e0203 */
[----:B------:R-:W-:Y:S01]  /*fe60*/  SHF.L.U32 R5, R7, 0x1f, RZ ;  /* 0x0000001f07057819 */ /* 0x000fe200000006ff */
[----:B-1----:R-:W-:Y:S06]  /*fe70*/  @!P0 BRA `(.L_x_315) ;  /* 0x0000000000e08947 */ /* 0x002fec0003800000 */
.L_x_326:
[----:B------:R-:W1:Y:S01]  /*fe80*/  SYNCS.PHASECHK.TRANS64.TRYWAIT P0, [R6+URZ], R5 ;  /* 0x00000005060075a7 */ /* 0x000e62000800017f */
[----:B------:R-:W-:-:S05]  /*fe90*/  VIADD R0, R0, 0x1 ;  /* 0x0000000100007836 */ /* 0x000fca0000000000 */
[----:B------:R-:W-:-:S04]  /*fea0*/  ISETP.NE.AND P1, PT, R0, 0x4, PT ;  /* 0x000000040000780c */ /* 0x000fc80003f25270 */
[----:B------:R-:W-:Y:S02]  /*feb0*/  SEL R2, RZ, 0x1, P1 ;  /* 0x00000001ff027807 */ /* 0x000fe40000800000 */
[----:B------:R-:W-:Y:S02]  /*fec0*/  SEL R0, R0, RZ, P1 ;  /* 0x000000ff00007207 */ /* 0x000fe40000800000 */
[----:B------:R-:W-:Y:S01]  /*fed0*/  LOP3.LUT R2, R7, R2, RZ, 0x3c, !PT ;  /* 0x0000000207027212 */ /* 0x000fe200078e3cff */
[----:B-1----:R-:W-:Y:S06]  /*fee0*/  @!P0 BRA `(.L_x_316) ;  /* 0x0000000000d88947 */ /* 0x002fec0003800000 */
.L_x_327:
[----:B------:R-:W-:Y:S01]  /*fef0*/  IMAD R3, R0, 0x8, R3 ;  /* 0x0000000800037824 */ /* 0x000fe200078e0203 */
[----:B------:R-:W-:-:S07]  /*ff00*/  SHF.L.U32 R0, R2, 0x1f, RZ ;  /* 0x0000001f02007819 */ /* 0x000fce00000006ff */
.L_x_317:
[----:B--2---:R2:W3:Y:S02]  /*ff10*/  SYNCS.PHASECHK.TRANS64.TRYWAIT P0, [R3+URZ], R0 ;  /* 0x00000000030075a7 */ /* 0x0044e4000800017f */
[----:B---3--:R-:W-:Y:S05]  /*ff20*/  @!P0 NANOSLEEP.SYNCS 0x989680 ;  /* 0x009896800000895d */ /* 0x008fea0003900000 */
[----:B------:R-:W3:Y:S02]  /*ff30*/  @!P0 SYNCS.PHASECHK.TRANS64 P0, [R3+URZ], R0 ;  /* 0x00000000030085a7 */ /* 0x000ee4000800007f */
[----:B---3--:R-:W-:Y:S05]  /*ff40*/  @!P0 BRA `(.L_x_317) ;  /* 0xfffffffc00f08947 */ /* 0x008fea000383ffff */
.L_x_312:
[----:B------:R-:W-:Y:S05]  /*ff50*/  BSYNC B0 ;  /* 0x0000000000007941 */ /* 0x000fea0003800000 */
.L_x_311:
[----:B------:R-:W-:Y:S05]  /*ff60*/  EXIT ;  /* 0x000000000000794d */ /* 0x000fea0003800000 */
.L_x_17:
[----:B-1----:R-:W-:-:S04]  /*ff70*/  IMAD.U32 R3, RZ, RZ, UR6 ;  /* 0x00000006ff037e24 */ /* 0x002fc8000f8e00ff */
[----:B------:R1:W2:Y:S03]  /*ff80*/  SYNCS.PHASECHK.TRANS64.TRYWAIT P0, [R3+URZ], R0 ;  /* 0x00000000030075a7 */ /* 0x0002a6000800017f */
[----:B--2---:R-:W-:Y:S05]  /*ff90*/  @!P0 NANOSLEEP.SYNCS 0x989680 ;  /* 0x009896800000895d */ /* 0x004fea0003900000 */
[----:B------:R-:W2:Y:S02]  /*ffa0*/  @!P0 SYNCS.PHASECHK.TRANS64 P0, [R3+URZ], R0 ;  /* 0x00000000030085a7 */ /* 0x000ea4000800007f */
[----:B--2---:R-:W-:Y:S05]  /*ffb0*/  @!P0 BRA `(.L_x_17) ;  /* 0xfffffffc00ec8947 */ /* 0x004fea000383ffff */
[----:B------:R-:W-:Y:S05]  /*ffc0*/  BRA `(.L_x_16) ;  /* 0xffffff1800e47947 */ /* 0x000fea000383ffff */
.L_x_23:
[----:B-----5:R1:W-:Y:S02]  /*ffd0*/  STL [R1+0x88], R0 ;  /* 0x0000880001007387 */ /* 0x0203e40000100800 */
[----:B-1----:R-:W-:-:S04]  /*ffe0*/  IMAD.U32 R0, RZ, RZ, UR9 ;  /* 0x00000009ff007e24 */ /* 0x002fc8000f8e00ff */
[----:B------:R1:W3:Y:S03]  /*fff0*/  SYNCS.PHASECHK.TRANS64.TRYWAIT P0, [R0+URZ], R229 ;  /* 0x000000e5000075a7 */ /* 0x0002e6000800017f */
[----:B---3--:R-:W-:Y:S05]  /*10000*/  @!P0 NANOSLEEP.SYNCS 0x989680 ;  /* 0x009896800000895d */ /* 0x008fea0003900000 */
[----:B------:R1:W3:Y:S02]  /*10010*/  @!P0 SYNCS.PHASECHK.TRANS64 P0, [R0+URZ], R229 ;  /* 0x000000e5000085a7 */ /* 0x0002e4000800007f */
[----:B-1----:R1:W5:Y:S02]  /*10020*/  LDL.LU R0, [R1+0x88] ;  /* 0x0000880001007983 */ /* 0x0023640000300800 */
[----:B-1-3--:R-:W-:Y:S05]  /*10030*/  @!P0 BRA `(.L_x_23) ;  /* 0xfffffffc00e48947 */ /* 0x00afea000383ffff */
[----:B------:R-:W-:Y:S05]  /*10040*/  BRA `(.L_x_22) ;  /* 0xffffff2c00587947 */ /* 0x000fea000383ffff */
.L_x_298:
[----:B------:R-:W-:Y:S01]  /*10050*/  BSSY B1, `(.L_x_318) ;  /* 0x0000006000017945 */ /* 0x000fe20003800000 */
[----:B------:R-:W-:-:S07]  /*10060*/  IMAD.MOV.U32 R2, RZ, RZ, -0x1 ;  /* 0xffffffffff027424 */ /* 0x000fce00078e00ff */
[----:B------:R-:W-:Y:S05]  /*10070*/  WARPSYNC.COLLECTIVE R2, `(.L_x_319) ;  /* 0x00000000020c7348 */ /* 0x000fea0003c00000 */
[----:B------:R-:W-:Y:S02]  /*10080*/  ELECT P1, UR62, PT ;  /* 0x00000000003e782f */ /* 0x000fe40003820000 */
[----:B------:R-:W-:Y:S01]  /*10090*/  MOV R2, UR62 ;  /* 0x0000003e00027c02 */ /* 0x000fe20008000f00 */
[----:B------:R-:W-:Y:S10]  /*100a0*/  ENDCOLLECTIVE ;  /* 0x000000000000791b */ /* 0x000ff40003800000 */
.L_x_319:
[----:B------:R-:W-:Y:S05]  /*100b0*/  BSYNC B1 ;  /* 0x0000000000017941 */ /* 0x000fea0003800000 */
.L_x_318:
[----:B------:R-:W-:Y:S05]  /*100c0*/  BRA `(.L_x_320) ;  /* 0xfffffff000187947 */ /* 0x000fea000383ffff */
.L_x_301:
[----:B-1----:R1:W2:Y:S02]  /*100d0*/  SYNCS.PHASECHK.TRANS64.TRYWAIT P1, [R13+URZ+0x20], R4 ;  /* 0x000020040d0075a7 */ /* 0x0022a4000802017f */
[----:B--2---:R-:W-:Y:S05]  /*100e0*/  @!P1 NANOSLEEP.SYNCS 0x989680 ;  /* 0x009896800000995d */ /* 0x004fea0003900000 */
[----:B------:R-:W2:Y:S02]  /*100f0*/  @!P1 SYNCS.PHASECHK.TRANS64 P1, [R13+URZ+0x20], R4 ;  /* 0x000020040d0095a7 */ /* 0x000ea4000802007f */
[----:B--2---:R-:W-:Y:S05]  /*10100*/  @!P1 BRA `(.L_x_301) ;  /* 0xfffffffc00f09947 */ /* 0x004fea000383ffff */
[----:B------:R-:W-:Y:S05]  /*10110*/  BRA `(.L_x_321) ;  /* 0xfffffff0004c7947 */ /* 0x000fea000383ffff */
.L_x_310:
[----:B------:R-:W-:Y:S01]  /*10120*/  BSSY B0, `(.L_x_322) ;  /* 0x0000006000007945 */ /* 0x000fe20003800000 */
[----:B------:R-:W-:-:S07]  /*10130*/  IMAD.MOV.U32 R2, RZ, RZ, -0x1 ;  /* 0xffffffffff027424 */ /* 0x000fce00078e00ff */
[----:B------:R-:W-:Y:S05]  /*10140*/  WARPSYNC.COLLECTIVE R2, `(.L_x_323) ;  /* 0x00000000020c7348 */ /* 0x000fea0003c00000 */
[----:B------:R-:W-:Y:S02]  /*10150*/  ELECT P1, UR62, PT ;  /* 0x00000000003e782f */ /* 0x000fe40003820000 */
[----:B------:R-:W-:Y:S01]  /*10160*/  MOV R2, UR62 ;  /* 0x0000003e00027c02 */ /* 0x000fe20008000f00 */
[----:B------:R-:W-:Y:S10]  /*10170*/  ENDCOLLECTIVE ;  /* 0x000000000000791b */ /* 0x000ff40003800000 */
.L_x_323:
[----:B------:R-:W-:Y:S05]  /*10180*/  BSYNC B0 ;  /* 0x0000000000007941 */ /* 0x000fea0003800000 */
.L_x_322:
[----:B------:R-:W-:Y:S01]  /*10190*/  PLOP3.LUT P0, PT, P1, PT, PT, 0x80, 0x0 ;  /* 0x000000000000781c */ /* 0x000fe20000f0f070 */
[----:B------:R-:W-:-:S12]  /*101a0*/  BRA `(.L_x_324) ;  /* 0xfffffff800b87947 */ /* 0x000fd8000383ffff */
.L_x_314:
[----:B0-----:R0:W1:Y:S02]  /*101b0*/  SYNCS.PHASECHK.TRANS64.TRYWAIT P0, [R7+URZ], R2 ;  /* 0x00000002070075a7 */ /* 0x001064000800017f */
[----:B-1----:R-:W-:Y:S05]  /*101c0*/  @!P0 NANOSLEEP.SYNCS 0x989680 ;  /* 0x009896800000895d */ /* 0x002fea0003900000 */
[----:B------:R-:W1:Y:S02]  /*101d0*/  @!P0 SYNCS.PHASECHK.TRANS64 P0, [R7+URZ], R2 ;  /* 0x00000002070085a7 */ /* 0x000e64000800007f */
[----:B-1----:R-:W-:Y:S05]  /*101e0*/  @!P0 BRA `(.L_x_314) ;  /* 0xfffffffc00f08947 */ /* 0x002fea000383ffff */
[----:B------:R-:W-:Y:S05]  /*101f0*/  BRA `(.L_x_325) ;  /* 0xfffffff800fc7947 */ /* 0x000fea000383ffff */
.L_x_315:
[----:B0-----:R0:W1:Y:S02]  /*10200*/  SYNCS.PHASECHK.TRANS64.TRYWAIT P0, [R9+URZ], R4 ;  /* 0x00000004090075a7 */ /* 0x001064000800017f */
[----:B-1----:R-:W-:Y:S05]  /*10210*/  @!P0 NANOSLEEP.SYNCS 0x989680 ;  /* 0x009896800000895d */ /* 0x002fea0003900000 */
[----:B------:R-:W1:Y:S02]  /*10220*/  @!P0 SYNCS.PHASECHK.TRANS64 P0, [R9+URZ], R4 ;  /* 0x00000004090085a7 */ /* 0x000e64000800007f */
[----:B-1----:R-:W-:Y:S05]  /*10230*/  @!P0 BRA `(.L_x_315) ;  /* 0xfffffffc00f08947 */ /* 0x002fea000383ffff */
[----:B------:R-:W-:Y:S05]  /*10240*/  BRA `(.L_x_326) ;  /* 0xfffffffc000c7947 */ /* 0x000fea000383ffff */
.L_x_316:
[----:B-1----:R1:W2:Y:S02]  /*10250*/  SYNCS.PHASECHK.TRANS64.TRYWAIT P0, [R6+URZ], R5 ;  /* 0x00000005060075a7 */ /* 0x0022a4000800017f */
[----:B--2---:R-:W-:Y:S05]  /*10260*/  @!P0 NANOSLEEP.SYNCS 0x989680 ;  /* 0x009896800000895d */ /* 0x004fea0003900000 */
[----:B------:R-:W2:Y:S02]  /*10270*/  @!P0 SYNCS.PHASECHK.TRANS64 P0, [R6+URZ], R5 ;  /* 0x00000005060085a7 */ /* 0x000ea4000800007f */
[----:B--2---:R-:W-:Y:S05]  /*10280*/  @!P0 BRA `(.L_x_316) ;  /* 0xfffffffc00f08947 */ /* 0x004fea000383ffff */
[----:B------:R-:W-:Y:S05]  /*10290*/  BRA `(.L_x_327) ;  /* 0xfffffffc00147947 */ /* 0x000fea000383ffff */
.L_x_328:
[----:B------:R-:W-:-:S00]  /*102a0*/  BRA `(.L_x_328) ;  /* 0xfffffffc00fc7947 */ /* 0x000fc0000383ffff */
[----:B------:R-:W-:-:S00]  /*102b0*/  NOP ;  /* 0x0000000000007918 */ /* 0x000fc00000000000 */
        /* <DEDUP_REMOVED lines=12> */
.L_x_329:


//--------------------- .nv.shared._ZN7cutlass13device_kernelINS_4gemm6kernel13GemmUniversalIN4cute5tupleIJiiiiEEENS1_10collective13CollectiveMmaINS1_37MainloopSm90TmaGmmaWarpSpecializedFP8ILi4ENS5_IJNS4_1CILi1EEESB_SB_EEENS1_35KernelTmaWarpSpecializedCooperativeEEENS5_IJNSA_ILi128EEENSA_ILi256EEENSA_ILi64EEEEEENS_12float_e5m2_tENS5_IJlSB_lEEESJ_SK_NS4_8TiledMMAINS4_8MMA_AtomIJNS4_4SM904GMMA31MMA_64x256x32_F32E5M2E5M2_SS_TNILNSO_7ScaleInE1ELSQ_1EEEEEENS4_6LayoutINS5_IJNSA_ILi2EEESB_SB_EEENS5_IJSB_NSA_ILi0EEESW_EEEEENS5_IJNS4_10UnderscoreESZ_SZ_EEEEENS4_13SM90_TMA_LOADENS4_14ComposedLayoutINS4_7SwizzleILi2ELi4ELi3EEENS4_18smem_ptr_flag_bitsILi8EEENST_INS5_IJNSA_ILi8EEESH_EEENS5_IJSH_SB_EEEEEEEvNS4_8identityES12_S1C_vS1D_EENS_8epilogue10collective6detail29Sm90TmaWarpSpecializedAdapterINS1G_15DefaultEpilogueISJ_SK_SK_NS1F_6thread17LinearCombinationISJ_Li1EffLNS1K_9ScaleType4KindE0ELNS_15FloatRoundStyleE2ESJ_EENS1_15EpilogueDefaultEEEEEvvEEEEvNT_6ParamsE --------------------------
	.section	.nv.shared._ZN7cutlass13device_kernelINS_4gemm6kernel13GemmUniversalIN4cute5tupleIJiiiiEEENS1_10collective13CollectiveMmaINS1_37MainloopSm90TmaGmmaWarpSpecializedFP8ILi4ENS5_IJNS4_1CILi1EEESB_SB_EEENS1_35KernelTmaWarpSpecializedCooperativeEEENS5_IJNSA_ILi128EEENSA_ILi256EEENSA_ILi64EEEEEENS_12float_e5m2_tENS5_IJlSB_lEEESJ_SK_NS4_8TiledMMAINS4_8MMA_AtomIJNS4_4SM904GMMA31MMA_64x256x32_F32E5M2E5M2_SS_TNILNSO_7ScaleInE1ELSQ_1EEEEEENS4_6LayoutINS5_IJNSA_ILi2EEESB_SB_EEENS5_IJSB_NSA_ILi0EEESW_EEEEENS5_IJNS4_10UnderscoreESZ_SZ_EEEEENS4_13SM90_TMA_LOADENS4_14ComposedLayoutINS4_7SwizzleILi2ELi4ELi3EEENS4_18smem_ptr_flag_bitsILi8EEENST_INS5_IJNSA_ILi8EEESH_EEENS5_IJSH_SB_EEEEEEEvNS4_8identityES12_S1C_vS1D_EENS_8epilogue10collective6detail29Sm90TmaWarpSpecializedAdapterINS1G_15DefaultEpilogueISJ_SK_SK_NS1F_6thread17LinearCombinationISJ_Li1EffLNS1K_9ScaleType4KindE0ELNS_15FloatRoundStyleE2ESJ_EENS1_15EpilogueDefaultEEEEEvvEEEEvNT_6ParamsE,"aw",@nobits
	.sectionflags	@""
	.align	16
	.zero		1024


//--------------------- .nv.shared.reserved.0     --------------------------
	.section	.nv.shared.reserved.0,"aw",@nobits
	.weak		__nv_reservedSMEM_offset_0_alias
	.size		__nv_reservedSMEM_offset_0_alias, 0, 0
	.other		__nv_reservedSMEM_offset_0_alias,@"STO_CUDA_RESERVED_SHARED STV_DEFAULT"
__nv_reservedSMEM_offset_0_alias:
	.zero		0


//--------------------- .nv.global                --------------------------
	.section	.nv.global,"aw",@nobits
.nv.global:
	.type		_ZN40_INTERNAL_d68af88d_4_k_cu_0de8b80d_305384cute1_E,@object
	.size		_ZN40_INTERNAL_d68af88d_4_k_cu_0de8b80d_305384cute1_E,(_ZN40_INTERNAL_d68af88d_4_k_cu_0de8b80d_305384cuda3std3__45__cpo6cbeginE - _ZN40_INTERNAL_d68af88d_4_k_cu_0de8b80d_305384cute1_E)
_ZN40_INTERNAL_d68af88d_4_k_cu_0de8b80d_305384cute1_E:
	.zero		1
	.type		_ZN40_INTERNAL_d68af88d_4_k_cu_0de8b80d_305384cuda3std3__45__cpo6cbeginE,@object
	.size		_ZN40_INTERNAL_d68af88d_4_k_cu_0de8b80d_305384cuda3std3__45__cpo6cbeginE,(_ZN40_INTERNAL_d68af88d_4_k_cu_0de8b80d_305384cuda3std3__48in_placeE - _ZN40_INTERNAL_d68af88d_4_k_cu_0de8b80d_305384cuda3std3__45__cpo6cbeginE)
_ZN40_INTERNAL_d68af88d_4_k_cu_0de8b80d_305384cuda3std3__45__cpo6cbeginE:
	.zero		1
	.type		_ZN40_INTERNAL_d68af88d_4_k_cu_0de8b80d_305384cuda3std3__48in_placeE,@object
	.size		_ZN40_INTERNAL_d68af88d_4_k_cu_0de8b80d_305384cuda3std3__48in_placeE,(_ZN40_INTERNAL_d68af88d_4_k_cu_0de8b80d_305384cuda3std6ranges3__45__cpo9iter_moveE - _ZN40_INTERNAL_d68af88d_4_k_cu_0de8b80d_305384cuda3std3__48in_placeE)
_ZN40_INTERNAL_d68af88d_4_k_cu_0de8b80d_305384cuda3std3__48in_placeE:
	.zero		1
	.type		_ZN40_INTERNAL_d68af88d_4_k_cu_0de8b80d_305384cuda3std6ranges3__45__cpo9iter_moveE,@object
	.size		_ZN40_INTERNAL_d68af88d_4_k_cu_0de8b80d_305384cuda3std6ranges3__45__cpo9iter_moveE,(_ZN40_INTERNAL_d68af88d_4_k_cu_0de8b80d_305384cuda3std3__45__cpo5beginE - _ZN40_INTERNAL_d68af88d_4_k_cu_0de8b80d_305384cuda3std6ranges3__45__cpo9iter_moveE)
_ZN40_INTERNAL_d68af88d_4_k_cu_0de8b80d_305384cuda3std6ranges3__45__cpo9iter_moveE:
	.zero		1
	.type		_ZN40_INTERNAL_d68af88d_4_k_cu_0de8b80d_305384cuda3std3__45__cpo5beginE,@object
	.size		_ZN40_INTERNAL_d68af88d_4_k_cu_0de8b80d_305384cuda3std3__45__cpo5beginE,(_ZN40_INTERNAL_d68af88d_4_k_cu_0de8b80d_305384cuda3std3__442_GLOBAL__N__d68af88d_4_k_cu_0de8b80d_305386ignoreE - _ZN40_INTERNAL_d68af88d_4_k_cu_0de8b80d_305384cuda3std3__45__cpo5beginE)
_ZN40_INTERNAL_d68af88d_4_k_cu_0de8b80d_305384cuda3std3__45__cpo5beginE:
	.zero		1
	.type		_ZN40_INTERNAL_d68af88d_4_k_cu_0de8b80d_305384cuda3std3__442_GLOBAL__N__d68af88d_4_k_cu_0de8b80d_305386ignoreE,@object
	.size		_ZN40_INTERNAL_d68af88d_4_k_cu_0de8b80d_305384cuda3std3__442_GLOBAL__N__d68af88d_4_k_cu_0de8b80d_305386ignoreE,(_ZN40_INTERNAL_d68af88d_4_k_cu_0de8b80d_305384cute7productE - _ZN40_INTERNAL_d68af88d_4_k_cu_0de8b80d_305384cuda3std3__442_GLOBAL__N__d68af88d_4_k_cu_0de8b80d_305386ignoreE)
_ZN40_INTERNAL_d68af88d_4_k_cu_0de8b80d_305384cuda3std3__442_GLOBAL__N__d68af88d_4_k_cu_0de8b80d_305386ignoreE:
	.zero		1
	.type		_ZN40_INTERNAL_d68af88d_4_k_cu_0de8b80d_305384cute7productE,@object
	.size		_ZN40_INTERNAL_d68af88d_4_k_cu_0de8b80d_305384cute7productE,(_ZN40_INTERNAL_d68af88d_4_k_cu_0de8b80d_305384cuda3std3__45__cpo3endE - _ZN40_INTERNAL_d68af88d_4_k_cu_0de8b80d_305384cute7productE)
_ZN40_INTERNAL_d68af88d_4_k_cu_0de8b80d_305384cute7productE:
	.zero		1
	.type		_ZN40_INTERNAL_d68af88d_4_k_cu_0de8b80d_305384cuda3std3__45__cpo3endE,@object
	.size		_ZN40_INTERNAL_d68af88d_4_k_cu_0de8b80d_305384cuda3std3__45__cpo3endE,(_ZN40_INTERNAL_d68af88d_4_k_cu_0de8b80d_305384cuda3std3__419piecewise_constructE - _ZN40_INTERNAL_d68af88d_4_k_cu_0de8b80d_305384cuda3std3__45__cpo3endE)
_ZN40_INTERNAL_d68af88d_4_k_cu_0de8b80d_305384cuda3std3__45__cpo3endE:
	.zero		1
	.type		_ZN40_INTERNAL_d68af88d_4_k_cu_0de8b80d_305384cuda3std3__419piecewise_constructE,@object
	.size		_ZN40_INTERNAL_d68af88d_4_k_cu_0de8b80d_305384cuda3std3__419piecewise_constructE,(_ZN40_INTERNAL_d68af88d_4_k_cu_0de8b80d_305384cuda3std3__45__cpo4cendE - _ZN40_INTERNAL_d68af88d_4_k_cu_0de8b80d_305384cuda3std3__419piecewise_constructE)
_ZN40_INTERNAL_d68af88d_4_k_cu_0de8b80d_305384cuda3std3__419piecewise_constructE:
	.zero		1
	.type		_ZN40_INTERNAL_d68af88d_4_k_cu_0de8b80d_305384cuda3std3__45__cpo4cendE,@object
	.size		_ZN40_INTERNAL_d68af88d_4_k_cu_0de8b80d_305384cuda3std3__45__cpo4cendE,(_ZN40_INTERNAL_d68af88d_4_k_cu_0de8b80d_305384cuda3std6ranges3__45__cpo4swapE - _ZN40_INTERNAL_d68af88d_4_k_cu_0de8b80d_305384cuda3std3__45__cpo4cendE)
_ZN40_INTERNAL_d68af88d_4_k_cu_0de8b80d_305384cuda3std3__45__cpo4cendE:
	.zero		1
	.type		_ZN40_INTERNAL_d68af88d_4_k_cu_0de8b80d_305384cuda3std6ranges3__45__cpo4swapE,@object
	.size		_ZN40_INTERNAL_d68af88d_4_k_cu_0de8b80d_305384cuda3std6ranges3__45__cpo4swapE,(.L_7 - _ZN40_INTERNAL_d68af88d_4_k_cu_0de8b80d_305384cuda3std6ranges3__45__cpo4swapE)
_ZN40_INTERNAL_d68af88d_4_k_cu_0de8b80d_305384cuda3std6ranges3__45__cpo4swapE:
	.zero		1
.L_7:


//--------------------- .nv.constant0._ZN7cutlass13device_kernelINS_4gemm6kernel13GemmUniversalIN4cute5tupleIJiiiiEEENS1_10collective13CollectiveMmaINS1_37MainloopSm90TmaGmmaWarpSpecializedFP8ILi4ENS5_IJNS4_1CILi1EEESB_SB_EEENS1_35KernelTmaWarpSpecializedCooperativeEEENS5_IJNSA_ILi128EEENSA_ILi256EEENSA_ILi64EEEEEENS_12float_e5m2_tENS5_IJlSB_lEEESJ_SK_NS4_8TiledMMAINS4_8MMA_AtomIJNS4_4SM904GMMA31MMA_64x256x32_F32E5M2E5M2_SS_TNILNSO_7ScaleInE1ELSQ_1EEEEEENS4_6LayoutINS5_IJNSA_ILi2EEESB_SB_EEENS5_IJSB_NSA_ILi0EEESW_EEEEENS5_IJNS4_10UnderscoreESZ_SZ_EEEEENS4_13SM90_TMA_LOADENS4_14ComposedLayoutINS4_7SwizzleILi2ELi4ELi3EEENS4_18smem_ptr_flag_bitsILi8EEENST_INS5_IJNSA_ILi8EEESH_EEENS5_IJSH_SB_EEEEEEEvNS4_8identityES12_S1C_vS1D_EENS_8epilogue10collective6detail29Sm90TmaWarpSpecializedAdapterINS1G_15DefaultEpilogueISJ_SK_SK_NS1F_6thread17LinearCombinationISJ_Li1EffLNS1K_9ScaleType4KindE0ELNS_15FloatRoundStyleE2ESJ_EENS1_15EpilogueDefaultEEEEEvvEEEEvNT_6ParamsE --------------------------
	.section	.nv.constant0._ZN7cutlass13device_kernelINS_4gemm6kernel13GemmUniversalIN4cute5tupleIJiiiiEEENS1_10collective13CollectiveMmaINS1_37MainloopSm90TmaGmmaWarpSpecializedFP8ILi4ENS5_IJNS4_1CILi1EEESB_SB_EEENS1_35KernelTmaWarpSpecializedCooperativeEEENS5_IJNSA_ILi128EEENSA_ILi256EEENSA_ILi64EEEEEENS_12float_e5m2_tENS5_IJlSB_lEEESJ_SK_NS4_8TiledMMAINS4_8MMA_AtomIJNS4_4SM904GMMA31MMA_64x256x32_F32E5M2E5M2_SS_TNILNSO_7ScaleInE1ELSQ_1EEEEEENS4_6LayoutINS5_IJNSA_ILi2EEESB_SB_EEENS5_IJSB_NSA_ILi0EEESW_EEEEENS5_IJNS4_10UnderscoreESZ_SZ_EEEEENS4_13SM90_TMA_LOADENS4_14ComposedLayoutINS4_7SwizzleILi2ELi4ELi3EEENS4_18smem_ptr_flag_bitsILi8EEENST_INS5_IJNSA_ILi8EEESH_EEENS5_IJSH_SB_EEEEEEEvNS4_8identityES12_S1C_vS1D_EENS_8epilogue10collective6detail29Sm90TmaWarpSpecializedAdapterINS1G_15DefaultEpilogueISJ_SK_SK_NS1F_6thread17LinearCombinationISJ_Li1EffLNS1K_9ScaleType4KindE0ELNS_15FloatRoundStyleE2ESJ_EENS1_15EpilogueDefaultEEEEEvvEEEEvNT_6ParamsE,"a",@progbits
	.sectionflags	@""
	.align	4
.nv.constant0._ZN7cutlass13device_kernelINS_4gemm6kernel13GemmUniversalIN4cute5tupleIJiiiiEEENS1_10collective13CollectiveMmaINS1_37MainloopSm90TmaGmmaWarpSpecializedFP8ILi4ENS5_IJNS4_1CILi1EEESB_SB_EEENS1_35KernelTmaWarpSpecializedCooperativeEEENS5_IJNSA_ILi128EEENSA_ILi256EEENSA_ILi64EEEEEENS_12float_e5m2_tENS5_IJlSB_lEEESJ_SK_NS4_8TiledMMAINS4_8MMA_AtomIJNS4_4SM904GMMA31MMA_64x256x32_F32E5M2E5M2_SS_TNILNSO_7ScaleInE1ELSQ_1EEEEEENS4_6LayoutINS5_IJNSA_ILi2EEESB_SB_EEENS5_IJSB_NSA_ILi0EEESW_EEEEENS5_IJNS4_10UnderscoreESZ_SZ_EEEEENS4_13SM90_TMA_LOADENS4_14ComposedLayoutINS4_7SwizzleILi2ELi4ELi3EEENS4_18smem_ptr_flag_bitsILi8EEENST_INS5_IJNSA_ILi8EEESH_EEENS5_IJSH_SB_EEEEEEEvNS4_8identityES12_S1C_vS1D_EENS_8epilogue10collective6detail29Sm90TmaWarpSpecializedAdapterINS1G_15DefaultEpilogueISJ_SK_SK_NS1F_6thread17LinearCombinationISJ_Li1EffLNS1K_9ScaleType4KindE0ELNS_15FloatRoundStyleE2ESJ_EENS1_15EpilogueDefaultEEEEEvvEEEEvNT_6ParamsE:
	.zero		1664


//--------------------- SYMBOLS --------------------------

	.type		.nv.reservedSmem.offset0,@object
	.size		.nv.reservedSmem.offset0,0x4
